//
// Generated by NVIDIA NVVM Compiler
//
// Compiler Build ID: CL-36424714
// Cuda compilation tools, release 13.0, V13.0.88
// Based on NVVM 20.0.0
//

.version 9.0
.target sm_100
.address_size 64

	// .globl	convolute

.visible .entry convolute(
	.param .u64 .ptr .align 1 convolute_param_0,
	.param .u64 .ptr .align 1 convolute_param_1,
	.param .u64 .ptr .align 1 convolute_param_2,
	.param .u32 convolute_param_3,
	.param .u32 convolute_param_4,
	.param .u32 convolute_param_5
)
{
	.reg .pred 	%p<12>;
	.reg .b32 	%r<60>;
	.reg .b64 	%rd<26>;
	.reg .b64 	%fd<119>;

	ld.param.u64 	%rd7, [convolute_param_0];
	ld.param.u64 	%rd8, [convolute_param_1];
	ld.param.u64 	%rd6, [convolute_param_2];
	ld.param.u32 	%r27, [convolute_param_3];
	ld.param.u32 	%r28, [convolute_param_4];
	ld.param.u32 	%r29, [convolute_param_5];
	cvta.to.global.u64 	%rd1, %rd8;
	cvta.to.global.u64 	%rd2, %rd7;
	mov.u32 	%r30, %ctaid.x;
	mov.u32 	%r31, %ntid.x;
	mov.u32 	%r32, %tid.x;
	mad.lo.s32 	%r1, %r30, %r31, %r32;
	mov.u32 	%r33, %ctaid.y;
	mov.u32 	%r34, %ntid.y;
	mov.u32 	%r35, %tid.y;
	mad.lo.s32 	%r2, %r33, %r34, %r35;
	mov.u32 	%r36, %ctaid.z;
	mov.u32 	%r37, %ntid.z;
	mov.u32 	%r38, %tid.z;
	mad.lo.s32 	%r3, %r36, %r37, %r38;
	setp.lt.s32 	%p1, %r28, 1;
	mov.f64 	%fd117, 0d0000000000000000;
	@%p1 bra 	$L__BB0_16;
	mul.lo.s32 	%r4, %r28, %r2;
	mul.lo.s32 	%r5, %r28, %r1;
	mul.lo.s32 	%r6, %r28, %r3;
	and.b32  	%r7, %r28, 15;
	and.b32  	%r8, %r28, 7;
	and.b32  	%r9, %r28, 2147483632;
	and.b32  	%r10, %r28, 3;
	neg.s32 	%r11, %r9;
	add.s64 	%rd3, %rd1, 64;
	mov.f64 	%fd117, 0d0000000000000000;
	mov.b32 	%r53, 0;
$L__BB0_2:
	setp.lt.u32 	%p2, %r28, 16;
	add.s32 	%r41, %r53, %r4;
	mad.lo.s32 	%r13, %r41, %r27, %r5;
	add.s32 	%r42, %r53, %r6;
	mul.lo.s32 	%r14, %r42, %r28;
	mov.b32 	%r58, 0;
	@%p2 bra 	$L__BB0_5;
	mov.u32 	%r54, %r14;
	mov.u32 	%r55, %r13;
	mov.u32 	%r56, %r11;
$L__BB0_4:
	.pragma "nounroll";
	mul.wide.s32 	%rd9, %r55, 8;
	add.s64 	%rd10, %rd2, %rd9;
	mul.wide.s32 	%rd11, %r54, 8;
	add.s64 	%rd12, %rd3, %rd11;
	ld.global.f64 	%fd20, [%rd10];
	ld.global.f64 	%fd21, [%rd12+-64];
	fma.rn.f64 	%fd22, %fd20, %fd21, %fd117;
	ld.global.f64 	%fd23, [%rd10+8];
	ld.global.f64 	%fd24, [%rd12+-56];
	fma.rn.f64 	%fd25, %fd23, %fd24, %fd22;
	ld.global.f64 	%fd26, [%rd10+16];
	ld.global.f64 	%fd27, [%rd12+-48];
	fma.rn.f64 	%fd28, %fd26, %fd27, %fd25;
	ld.global.f64 	%fd29, [%rd10+24];
	ld.global.f64 	%fd30, [%rd12+-40];
	fma.rn.f64 	%fd31, %fd29, %fd30, %fd28;
	ld.global.f64 	%fd32, [%rd10+32];
	ld.global.f64 	%fd33, [%rd12+-32];
	fma.rn.f64 	%fd34, %fd32, %fd33, %fd31;
	ld.global.f64 	%fd35, [%rd10+40];
	ld.global.f64 	%fd36, [%rd12+-24];
	fma.rn.f64 	%fd37, %fd35, %fd36, %fd34;
	ld.global.f64 	%fd38, [%rd10+48];
	ld.global.f64 	%fd39, [%rd12+-16];
	fma.rn.f64 	%fd40, %fd38, %fd39, %fd37;
	ld.global.f64 	%fd41, [%rd10+56];
	ld.global.f64 	%fd42, [%rd12+-8];
	fma.rn.f64 	%fd43, %fd41, %fd42, %fd40;
	ld.global.f64 	%fd44, [%rd10+64];
	ld.global.f64 	%fd45, [%rd12];
	fma.rn.f64 	%fd46, %fd44, %fd45, %fd43;
	ld.global.f64 	%fd47, [%rd10+72];
	ld.global.f64 	%fd48, [%rd12+8];
	fma.rn.f64 	%fd49, %fd47, %fd48, %fd46;
	ld.global.f64 	%fd50, [%rd10+80];
	ld.global.f64 	%fd51, [%rd12+16];
	fma.rn.f64 	%fd52, %fd50, %fd51, %fd49;
	ld.global.f64 	%fd53, [%rd10+88];
	ld.global.f64 	%fd54, [%rd12+24];
	fma.rn.f64 	%fd55, %fd53, %fd54, %fd52;
	ld.global.f64 	%fd56, [%rd10+96];
	ld.global.f64 	%fd57, [%rd12+32];
	fma.rn.f64 	%fd58, %fd56, %fd57, %fd55;
	ld.global.f64 	%fd59, [%rd10+104];
	ld.global.f64 	%fd60, [%rd12+40];
	fma.rn.f64 	%fd61, %fd59, %fd60, %fd58;
	ld.global.f64 	%fd62, [%rd10+112];
	ld.global.f64 	%fd63, [%rd12+48];
	fma.rn.f64 	%fd64, %fd62, %fd63, %fd61;
	ld.global.f64 	%fd65, [%rd10+120];
	ld.global.f64 	%fd66, [%rd12+56];
	fma.rn.f64 	%fd117, %fd65, %fd66, %fd64;
	add.s32 	%r56, %r56, 16;
	add.s32 	%r55, %r55, 16;
	add.s32 	%r54, %r54, 16;
	setp.ne.s32 	%p3, %r56, 0;
	mov.u32 	%r58, %r9;
	@%p3 bra 	$L__BB0_4;
$L__BB0_5:
	setp.eq.s32 	%p4, %r7, 0;
	@%p4 bra 	$L__BB0_15;
	add.s32 	%r43, %r7, -1;
	setp.lt.u32 	%p5, %r43, 7;
	@%p5 bra 	$L__BB0_8;
	add.s32 	%r44, %r13, %r58;
	add.s32 	%r45, %r58, %r14;
	mul.wide.s32 	%rd13, %r44, 8;
	add.s64 	%rd14, %rd2, %rd13;
	ld.global.f64 	%fd68, [%rd14];
	mul.wide.s32 	%rd15, %r45, 8;
	add.s64 	%rd16, %rd1, %rd15;
	ld.global.f64 	%fd69, [%rd16];
	fma.rn.f64 	%fd70, %fd68, %fd69, %fd117;
	ld.global.f64 	%fd71, [%rd14+8];
	ld.global.f64 	%fd72, [%rd16+8];
	fma.rn.f64 	%fd73, %fd71, %fd72, %fd70;
	ld.global.f64 	%fd74, [%rd14+16];
	ld.global.f64 	%fd75, [%rd16+16];
	fma.rn.f64 	%fd76, %fd74, %fd75, %fd73;
	ld.global.f64 	%fd77, [%rd14+24];
	ld.global.f64 	%fd78, [%rd16+24];
	fma.rn.f64 	%fd79, %fd77, %fd78, %fd76;
	ld.global.f64 	%fd80, [%rd14+32];
	ld.global.f64 	%fd81, [%rd16+32];
	fma.rn.f64 	%fd82, %fd80, %fd81, %fd79;
	ld.global.f64 	%fd83, [%rd14+40];
	ld.global.f64 	%fd84, [%rd16+40];
	fma.rn.f64 	%fd85, %fd83, %fd84, %fd82;
	ld.global.f64 	%fd86, [%rd14+48];
	ld.global.f64 	%fd87, [%rd16+48];
	fma.rn.f64 	%fd88, %fd86, %fd87, %fd85;
	ld.global.f64 	%fd89, [%rd14+56];
	ld.global.f64 	%fd90, [%rd16+56];
	fma.rn.f64 	%fd117, %fd89, %fd90, %fd88;
	add.s32 	%r58, %r58, 8;
$L__BB0_8:
	setp.eq.s32 	%p6, %r8, 0;
	@%p6 bra 	$L__BB0_15;
	add.s32 	%r46, %r8, -1;
	setp.lt.u32 	%p7, %r46, 3;
	@%p7 bra 	$L__BB0_11;
	add.s32 	%r47, %r13, %r58;
	add.s32 	%r48, %r58, %r14;
	mul.wide.s32 	%rd17, %r47, 8;
	add.s64 	%rd18, %rd2, %rd17;
	ld.global.f64 	%fd92, [%rd18];
	mul.wide.s32 	%rd19, %r48, 8;
	add.s64 	%rd20, %rd1, %rd19;
	ld.global.f64 	%fd93, [%rd20];
	fma.rn.f64 	%fd94, %fd92, %fd93, %fd117;
	ld.global.f64 	%fd95, [%rd18+8];
	ld.global.f64 	%fd96, [%rd20+8];
	fma.rn.f64 	%fd97, %fd95, %fd96, %fd94;
	ld.global.f64 	%fd98, [%rd18+16];
	ld.global.f64 	%fd99, [%rd20+16];
	fma.rn.f64 	%fd100, %fd98, %fd99, %fd97;
	ld.global.f64 	%fd101, [%rd18+24];
	ld.global.f64 	%fd102, [%rd20+24];
	fma.rn.f64 	%fd117, %fd101, %fd102, %fd100;
	add.s32 	%r58, %r58, 4;
$L__BB0_11:
	setp.eq.s32 	%p8, %r10, 0;
	@%p8 bra 	$L__BB0_15;
	setp.eq.s32 	%p9, %r10, 1;
	add.s32 	%r49, %r13, %r58;
	add.s32 	%r50, %r58, %r14;
	mul.wide.s32 	%rd21, %r49, 8;
	add.s64 	%rd4, %rd2, %rd21;
	ld.global.f64 	%fd103, [%rd4];
	mul.wide.s32 	%rd22, %r50, 8;
	add.s64 	%rd5, %rd1, %rd22;
	ld.global.f64 	%fd104, [%rd5];
	fma.rn.f64 	%fd117, %fd103, %fd104, %fd117;
	@%p9 bra 	$L__BB0_15;
	setp.eq.s32 	%p10, %r10, 2;
	ld.global.f64 	%fd105, [%rd4+8];
	ld.global.f64 	%fd106, [%rd5+8];
	fma.rn.f64 	%fd117, %fd105, %fd106, %fd117;
	@%p10 bra 	$L__BB0_15;
	ld.global.f64 	%fd107, [%rd4+16];
	ld.global.f64 	%fd108, [%rd5+16];
	fma.rn.f64 	%fd117, %fd107, %fd108, %fd117;
$L__BB0_15:
	add.s32 	%r53, %r53, 1;
	setp.ne.s32 	%p11, %r53, %r28;
	@%p11 bra 	$L__BB0_2;
$L__BB0_16:
	cvta.to.global.u64 	%rd23, %rd6;
	mad.lo.s32 	%r51, %r29, %r3, %r2;
	mad.lo.s32 	%r52, %r51, %r29, %r1;
	mul.wide.s32 	%rd24, %r52, 8;
	add.s64 	%rd25, %rd23, %rd24;
	st.global.f64 	[%rd25], %fd117;
	ret;

}
	// .globl	relu
.visible .entry relu(
	.param .u64 .ptr .align 1 relu_param_0,
	.param .u64 .ptr .align 1 relu_param_1,
	.param .u32 relu_param_2
)
{
	.reg .pred 	%p<2>;
	.reg .b32 	%r<16>;
	.reg .b64 	%rd<8>;
	.reg .b64 	%fd<3>;

	ld.param.u64 	%rd1, [relu_param_0];
	ld.param.u64 	%rd2, [relu_param_1];
	ld.param.u32 	%r1, [relu_param_2];
	cvta.to.global.u64 	%rd3, %rd1;
	mov.u32 	%r2, %ctaid.x;
	mov.u32 	%r3, %ntid.x;
	mov.u32 	%r4, %tid.x;
	mad.lo.s32 	%r5, %r2, %r3, %r4;
	mov.u32 	%r6, %ctaid.y;
	mov.u32 	%r7, %ntid.y;
	mov.u32 	%r8, %tid.y;
	mad.lo.s32 	%r9, %r6, %r7, %r8;
	mov.u32 	%r10, %ctaid.z;
	mov.u32 	%r11, %ntid.z;
	mov.u32 	%r12, %tid.z;
	mad.lo.s32 	%r13, %r10, %r11, %r12;
	mad.lo.s32 	%r14, %r1, %r13, %r9;
	mad.lo.s32 	%r15, %r14, %r1, %r5;
	mul.wide.s32 	%rd4, %r15, 8;
	add.s64 	%rd5, %rd3, %rd4;
	ld.global.f64 	%fd1, [%rd5];
	setp.lt.f64 	%p1, %fd1, 0d0000000000000000;
	selp.f64 	%fd2, 0d0000000000000000, %fd1, %p1;
	cvta.to.global.u64 	%rd6, %rd2;
	add.s64 	%rd7, %rd6, %rd4;
	st.global.f64 	[%rd7], %fd2;
	ret;

}
	// .globl	output
.visible .entry output(
	.param .u64 .ptr .align 1 output_param_0,
	.param .u64 .ptr .align 1 output_param_1,
	.param .u64 .ptr .align 1 output_param_2,
	.param .u32 output_param_3
)
{
	.reg .pred 	%p<10>;
	.reg .b32 	%r<31>;
	.reg .b64 	%rd<47>;
	.reg .b64 	%fd<112>;

	ld.param.u64 	%rd16, [output_param_0];
	ld.param.u64 	%rd17, [output_param_1];
	ld.param.u64 	%rd15, [output_param_2];
	ld.param.u32 	%r18, [output_param_3];
	cvta.to.global.u64 	%rd1, %rd16;
	cvta.to.global.u64 	%rd2, %rd17;
	mov.u32 	%r19, %ctaid.z;
	mov.u32 	%r20, %ntid.z;
	mov.u32 	%r21, %tid.z;
	mad.lo.s32 	%r1, %r19, %r20, %r21;
	setp.lt.s32 	%p1, %r18, 1;
	mov.f64 	%fd111, 0d0000000000000000;
	@%p1 bra 	$L__BB2_13;
	mul.lo.s32 	%r2, %r18, %r1;
	and.b32  	%r3, %r18, 15;
	setp.lt.u32 	%p2, %r18, 16;
	mov.f64 	%fd111, 0d0000000000000000;
	mov.b32 	%r28, 0;
	@%p2 bra 	$L__BB2_4;
	and.b32  	%r28, %r18, 2147483632;
	neg.s32 	%r26, %r28;
	mul.wide.u32 	%rd18, %r2, 8;
	add.s64 	%rd19, %rd18, %rd2;
	add.s64 	%rd44, %rd19, 64;
	add.s64 	%rd43, %rd1, 64;
	mov.f64 	%fd111, 0d0000000000000000;
$L__BB2_3:
	.pragma "nounroll";
	ld.global.f64 	%fd18, [%rd44+-64];
	ld.global.f64 	%fd19, [%rd43+-64];
	fma.rn.f64 	%fd20, %fd18, %fd19, %fd111;
	ld.global.f64 	%fd21, [%rd44+-56];
	ld.global.f64 	%fd22, [%rd43+-56];
	fma.rn.f64 	%fd23, %fd21, %fd22, %fd20;
	ld.global.f64 	%fd24, [%rd44+-48];
	ld.global.f64 	%fd25, [%rd43+-48];
	fma.rn.f64 	%fd26, %fd24, %fd25, %fd23;
	ld.global.f64 	%fd27, [%rd44+-40];
	ld.global.f64 	%fd28, [%rd43+-40];
	fma.rn.f64 	%fd29, %fd27, %fd28, %fd26;
	ld.global.f64 	%fd30, [%rd44+-32];
	ld.global.f64 	%fd31, [%rd43+-32];
	fma.rn.f64 	%fd32, %fd30, %fd31, %fd29;
	ld.global.f64 	%fd33, [%rd44+-24];
	ld.global.f64 	%fd34, [%rd43+-24];
	fma.rn.f64 	%fd35, %fd33, %fd34, %fd32;
	ld.global.f64 	%fd36, [%rd44+-16];
	ld.global.f64 	%fd37, [%rd43+-16];
	fma.rn.f64 	%fd38, %fd36, %fd37, %fd35;
	ld.global.f64 	%fd39, [%rd44+-8];
	ld.global.f64 	%fd40, [%rd43+-8];
	fma.rn.f64 	%fd41, %fd39, %fd40, %fd38;
	ld.global.f64 	%fd42, [%rd44];
	ld.global.f64 	%fd43, [%rd43];
	fma.rn.f64 	%fd44, %fd42, %fd43, %fd41;
	ld.global.f64 	%fd45, [%rd44+8];
	ld.global.f64 	%fd46, [%rd43+8];
	fma.rn.f64 	%fd47, %fd45, %fd46, %fd44;
	ld.global.f64 	%fd48, [%rd44+16];
	ld.global.f64 	%fd49, [%rd43+16];
	fma.rn.f64 	%fd50, %fd48, %fd49, %fd47;
	ld.global.f64 	%fd51, [%rd44+24];
	ld.global.f64 	%fd52, [%rd43+24];
	fma.rn.f64 	%fd53, %fd51, %fd52, %fd50;
	ld.global.f64 	%fd54, [%rd44+32];
	ld.global.f64 	%fd55, [%rd43+32];
	fma.rn.f64 	%fd56, %fd54, %fd55, %fd53;
	ld.global.f64 	%fd57, [%rd44+40];
	ld.global.f64 	%fd58, [%rd43+40];
	fma.rn.f64 	%fd59, %fd57, %fd58, %fd56;
	ld.global.f64 	%fd60, [%rd44+48];
	ld.global.f64 	%fd61, [%rd43+48];
	fma.rn.f64 	%fd62, %fd60, %fd61, %fd59;
	ld.global.f64 	%fd63, [%rd44+56];
	ld.global.f64 	%fd64, [%rd43+56];
	fma.rn.f64 	%fd111, %fd63, %fd64, %fd62;
	add.s32 	%r26, %r26, 16;
	add.s64 	%rd44, %rd44, 128;
	add.s64 	%rd43, %rd43, 128;
	setp.ne.s32 	%p3, %r26, 0;
	@%p3 bra 	$L__BB2_3;
$L__BB2_4:
	setp.eq.s32 	%p4, %r3, 0;
	@%p4 bra 	$L__BB2_13;
	and.b32  	%r9, %r18, 7;
	setp.lt.u32 	%p5, %r3, 8;
	@%p5 bra 	$L__BB2_7;
	add.s32 	%r23, %r28, %r2;
	mul.wide.u32 	%rd20, %r23, 8;
	add.s64 	%rd21, %rd2, %rd20;
	ld.global.f64 	%fd66, [%rd21];
	cvt.u64.u32 	%rd22, %r28;
	mul.wide.u32 	%rd23, %r28, 8;
	add.s64 	%rd24, %rd1, %rd23;
	ld.global.f64 	%fd67, [%rd24];
	fma.rn.f64 	%fd68, %fd66, %fd67, %fd111;
	cvt.u64.u32 	%rd25, %r2;
	add.s64 	%rd26, %rd22, %rd25;
	shl.b64 	%rd27, %rd26, 3;
	add.s64 	%rd28, %rd2, %rd27;
	ld.global.f64 	%fd69, [%rd28+8];
	ld.global.f64 	%fd70, [%rd24+8];
	fma.rn.f64 	%fd71, %fd69, %fd70, %fd68;
	ld.global.f64 	%fd72, [%rd28+16];
	ld.global.f64 	%fd73, [%rd24+16];
	fma.rn.f64 	%fd74, %fd72, %fd73, %fd71;
	ld.global.f64 	%fd75, [%rd28+24];
	ld.global.f64 	%fd76, [%rd24+24];
	fma.rn.f64 	%fd77, %fd75, %fd76, %fd74;
	ld.global.f64 	%fd78, [%rd28+32];
	ld.global.f64 	%fd79, [%rd24+32];
	fma.rn.f64 	%fd80, %fd78, %fd79, %fd77;
	ld.global.f64 	%fd81, [%rd28+40];
	ld.global.f64 	%fd82, [%rd24+40];
	fma.rn.f64 	%fd83, %fd81, %fd82, %fd80;
	ld.global.f64 	%fd84, [%rd28+48];
	ld.global.f64 	%fd85, [%rd24+48];
	fma.rn.f64 	%fd86, %fd84, %fd85, %fd83;
	ld.global.f64 	%fd87, [%rd28+56];
	ld.global.f64 	%fd88, [%rd24+56];
	fma.rn.f64 	%fd111, %fd87, %fd88, %fd86;
	add.s32 	%r28, %r28, 8;
$L__BB2_7:
	setp.eq.s32 	%p6, %r9, 0;
	@%p6 bra 	$L__BB2_13;
	and.b32  	%r12, %r18, 3;
	setp.lt.u32 	%p7, %r9, 4;
	@%p7 bra 	$L__BB2_10;
	add.s32 	%r24, %r28, %r2;
	mul.wide.u32 	%rd29, %r24, 8;
	add.s64 	%rd30, %rd2, %rd29;
	ld.global.f64 	%fd90, [%rd30];
	cvt.u64.u32 	%rd31, %r28;
	mul.wide.u32 	%rd32, %r28, 8;
	add.s64 	%rd33, %rd1, %rd32;
	ld.global.f64 	%fd91, [%rd33];
	fma.rn.f64 	%fd92, %fd90, %fd91, %fd111;
	cvt.u64.u32 	%rd34, %r2;
	add.s64 	%rd35, %rd31, %rd34;
	shl.b64 	%rd36, %rd35, 3;
	add.s64 	%rd37, %rd2, %rd36;
	ld.global.f64 	%fd93, [%rd37+8];
	ld.global.f64 	%fd94, [%rd33+8];
	fma.rn.f64 	%fd95, %fd93, %fd94, %fd92;
	ld.global.f64 	%fd96, [%rd37+16];
	ld.global.f64 	%fd97, [%rd33+16];
	fma.rn.f64 	%fd98, %fd96, %fd97, %fd95;
	ld.global.f64 	%fd99, [%rd37+24];
	ld.global.f64 	%fd100, [%rd33+24];
	fma.rn.f64 	%fd111, %fd99, %fd100, %fd98;
	add.s32 	%r28, %r28, 4;
$L__BB2_10:
	setp.eq.s32 	%p8, %r12, 0;
	@%p8 bra 	$L__BB2_13;
	mul.wide.u32 	%rd38, %r28, 8;
	add.s64 	%rd46, %rd1, %rd38;
	add.s32 	%r25, %r28, %r2;
	mul.wide.u32 	%rd39, %r25, 8;
	add.s64 	%rd45, %rd2, %rd39;
	neg.s32 	%r30, %r12;
$L__BB2_12:
	.pragma "nounroll";
	ld.global.f64 	%fd101, [%rd45];
	ld.global.f64 	%fd102, [%rd46];
	fma.rn.f64 	%fd111, %fd101, %fd102, %fd111;
	add.s64 	%rd46, %rd46, 8;
	add.s64 	%rd45, %rd45, 8;
	add.s32 	%r30, %r30, 1;
	setp.ne.s32 	%p9, %r30, 0;
	@%p9 bra 	$L__BB2_12;
$L__BB2_13:
	cvta.to.global.u64 	%rd40, %rd15;
	mul.wide.u32 	%rd41, %r1, 8;
	add.s64 	%rd42, %rd40, %rd41;
	st.global.f64 	[%rd42], %fd111;
	ret;

}


// ===== COMPILED SASS (sm_100) =====

	.target	sm_100

	.elftype	@"ET_EXEC"


//--------------------- .note.nv.tkinfo           --------------------------
	.section	.note.nv.tkinfo,"",@"SHT_NOTE"
	.sectionflags	@"SHF_NOTE_NV_TKINFO"
	.tkinfo
        /*0018*/ 	.word	0x00000002
        /*0030*/ 	.string	""
        /*0030*/ 	.string	"ptxas"
        /*0030*/ 	.string	"Cuda compilation tools, release 13.0, V13.0.88"
        /*0030*/ 	.string	"Build cuda_13.0.r13.0/compiler.36424714_0"
        /*0030*/ 	.string	"-arch sm_100 -m 64 "



//--------------------- .note.nv.cuinfo           --------------------------
	.section	.note.nv.cuinfo,"",@"SHT_NOTE"
	.sectionflags	@"SHF_NOTE_NV_CUINFO"
        /*0018*/ 	.short	0x0002
        /*001a*/ 	.short	0x0064
        /*001c*/ 	.short	0x0082
	.zero		2


//--------------------- .nv.info                  --------------------------
	.section	.nv.info,"",@"SHT_CUDA_INFO"
	.align	4


	//----- nvinfo : EIATTR_REGCOUNT
	.align		4
        /*0000*/ 	.byte	0x04, 0x2f
        /*0002*/ 	.short	(.L_1 - .L_0)
	.align		4
.L_0:
        /*0004*/ 	.word	index@(convolute)
        /*0008*/ 	.word	0x00000020


	//----- nvinfo : EIATTR_FRAME_SIZE
	.align		4
.L_1:
        /*000c*/ 	.byte	0x04, 0x11
        /*000e*/ 	.short	(.L_3 - .L_2)
	.align		4
.L_2:
        /*0010*/ 	.word	index@(convolute)
        /*0014*/ 	.word	0x00000000


	//----- nvinfo : EIATTR_REGCOUNT
	.align		4
.L_3:
        /*0018*/ 	.byte	0x04, 0x2f
        /*001a*/ 	.short	(.L_5 - .L_4)
	.align		4
.L_4:
        /*001c*/ 	.word	index@(relu)
        /*0020*/ 	.word	0x0000000c


	//----- nvinfo : EIATTR_FRAME_SIZE
	.align		4
.L_5:
        /*0024*/ 	.byte	0x04, 0x11
        /*0026*/ 	.short	(.L_7 - .L_6)
	.align		4
.L_6:
        /*0028*/ 	.word	index@(relu)
        /*002c*/ 	.word	0x00000000


	//----- nvinfo : EIATTR_REGCOUNT
	.align		4
.L_7:
        /*0030*/ 	.byte	0x04, 0x2f
        /*0032*/ 	.short	(.L_9 - .L_8)
	.align		4
.L_8:
        /*0034*/ 	.word	index@(output)
        /*0038*/ 	.word	0x00000020


	//----- nvinfo : EIATTR_FRAME_SIZE
	.align		4
.L_9:
        /*003c*/ 	.byte	0x04, 0x11
        /*003e*/ 	.short	(.L_11 - .L_10)
	.align		4
.L_10:
        /*0040*/ 	.word	index@(output)
        /*0044*/ 	.word	0x00000000


	//----- nvinfo : EIATTR_MIN_STACK_SIZE
	.align		4
.L_11:
        /*0048*/ 	.byte	0x04, 0x12
        /*004a*/ 	.short	(.L_13 - .L_12)
	.align		4
.L_12:
        /*004c*/ 	.word	index@(output)
        /*0050*/ 	.word	0x00000000


	//----- nvinfo : EIATTR_MIN_STACK_SIZE
	.align		4
.L_13:
        /*0054*/ 	.byte	0x04, 0x12
        /*0056*/ 	.short	(.L_15 - .L_14)
	.align		4
.L_14:
        /*0058*/ 	.word	index@(relu)
        /*005c*/ 	.word	0x00000000


	//----- nvinfo : EIATTR_MIN_STACK_SIZE
	.align		4
.L_15:
        /*0060*/ 	.byte	0x04, 0x12
        /*0062*/ 	.short	(.L_17 - .L_16)
	.align		4
.L_16:
        /*0064*/ 	.word	index@(convolute)
        /*0068*/ 	.word	0x00000000
.L_17:


//--------------------- .nv.compat                --------------------------
	.section	.nv.compat,"",@"SHT_CUDA_COMPAT_INFO"
	.align	4
        /*0000*/ 	.byte	0x02, 0x09, 0x00, 0x00, 0x02, 0x02, 0x01, 0x00, 0x02, 0x05, 0x05, 0x00, 0x03, 0x07, 0x01, 0x01
        /*0010*/ 	.byte	0x02, 0x03, 0x00, 0x00, 0x02, 0x06, 0x01, 0x00, 0x04, 0x0b, 0x08, 0x00, 0x01, 0x00, 0x00, 0x00
        /*0020*/ 	.byte	0x00, 0x00, 0x00, 0x00


//--------------------- .nv.info.output           --------------------------
	.section	.nv.info.output,"",@"SHT_CUDA_INFO"
	.sectionflags	@""
	.align	4


	//----- nvinfo : EIATTR_CUDA_API_VERSION
	.align		4
        /*0000*/ 	.byte	0x04, 0x37
        /*0002*/ 	.short	(.L_19 - .L_18)
.L_18:
        /*0004*/ 	.word	0x00000082


	//----- nvinfo : EIATTR_KPARAM_INFO
	.align		4
.L_19:
        /*0008*/ 	.byte	0x04, 0x17
        /*000a*/ 	.short	(.L_21 - .L_20)
.L_20:
        /*000c*/ 	.word	0x00000000
        /*0010*/ 	.short	0x0003
        /*0012*/ 	.short	0x0018
        /*0014*/ 	.byte	0x00, 0xf0, 0x11, 0x00


	//----- nvinfo : EIATTR_KPARAM_INFO
	.align		4
.L_21:
        /*0018*/ 	.byte	0x04, 0x17
        /*001a*/ 	.short	(.L_23 - .L_22)
.L_22:
        /*001c*/ 	.word	0x00000000
        /*0020*/ 	.short	0x0002
        /*0022*/ 	.short	0x0010
        /*0024*/ 	.byte	0x00, 0xf5, 0x21, 0x00


	//----- nvinfo : EIATTR_KPARAM_INFO
	.align		4
.L_23:
        /*0028*/ 	.byte	0x04, 0x17
        /*002a*/ 	.short	(.L_25 - .L_24)
.L_24:
        /*002c*/ 	.word	0x00000000
        /*0030*/ 	.short	0x0001
        /*0032*/ 	.short	0x0008
        /*0034*/ 	.byte	0x00, 0xf5, 0x21, 0x00


	//----- nvinfo : EIATTR_KPARAM_INFO
	.align		4
.L_25:
        /*0038*/ 	.byte	0x04, 0x17
        /*003a*/ 	.short	(.L_27 - .L_26)
.L_26:
        /*003c*/ 	.word	0x00000000
        /*0040*/ 	.short	0x0000
        /*0042*/ 	.short	0x0000
        /*0044*/ 	.byte	0x00, 0xf5, 0x21, 0x00


	//----- nvinfo : EIATTR_SPARSE_MMA_MASK
	.align		4
.L_27:
        /*0048*/ 	.byte	0x03, 0x50
        /*004a*/ 	.short	0x0000


	//----- nvinfo : EIATTR_MAXREG_COUNT
	.align		4
        /*004c*/ 	.byte	0x03, 0x1b
        /*004e*/ 	.short	0x00ff


	//----- nvinfo : EIATTR_MERCURY_ISA_VERSION
	.align		4
        /*0050*/ 	.byte	0x03, 0x5f
        /*0052*/ 	.short	0x0101


	//----- nvinfo : EIATTR_VRC_CTA_INIT_COUNT
	.align		4
        /*0054*/ 	.byte	0x02, 0x4a
	.zero		1
	.zero		1


	//----- nvinfo : EIATTR_EXIT_INSTR_OFFSETS
	.align		4
        /*0058*/ 	.byte	0x04, 0x1c
        /*005a*/ 	.short	(.L_29 - .L_28)


	//   ....[0]....
.L_28:
        /*005c*/ 	.word	0x00000b90


	//----- nvinfo : EIATTR_CBANK_PARAM_SIZE
	.align		4
.L_29:
        /*0060*/ 	.byte	0x03, 0x19
        /*0062*/ 	.short	0x001c


	//----- nvinfo : EIATTR_PARAM_CBANK
	.align		4
        /*0064*/ 	.byte	0x04, 0x0a
        /*0066*/ 	.short	(.L_31 - .L_30)
	.align		4
.L_30:
        /*0068*/ 	.word	index@(.nv.constant0.output)
        /*006c*/ 	.short	0x0380
        /*006e*/ 	.short	0x001c


	//----- nvinfo : EIATTR_SW_WAR
	.align		4
.L_31:
        /*0070*/ 	.byte	0x04, 0x36
        /*0072*/ 	.short	(.L_33 - .L_32)
.L_32:
        /*0074*/ 	.word	0x00000008
.L_33:


//--------------------- .nv.info.relu             --------------------------
	.section	.nv.info.relu,"",@"SHT_CUDA_INFO"
	.sectionflags	@""
	.align	4


	//----- nvinfo : EIATTR_CUDA_API_VERSION
	.align		4
        /*0000*/ 	.byte	0x04, 0x37
        /*0002*/ 	.short	(.L_35 - .L_34)
.L_34:
        /*0004*/ 	.word	0x00000082


	//----- nvinfo : EIATTR_KPARAM_INFO
	.align		4
.L_35:
        /*0008*/ 	.byte	0x04, 0x17
        /*000a*/ 	.short	(.L_37 - .L_36)
.L_36:
        /*000c*/ 	.word	0x00000000
        /*0010*/ 	.short	0x0002
        /*0012*/ 	.short	0x0010
        /*0014*/ 	.byte	0x00, 0xf0, 0x11, 0x00


	//----- nvinfo : EIATTR_KPARAM_INFO
	.align		4
.L_37:
        /*0018*/ 	.byte	0x04, 0x17
        /*001a*/ 	.short	(.L_39 - .L_38)
.L_38:
        /*001c*/ 	.word	0x00000000
        /*0020*/ 	.short	0x0001
        /*0022*/ 	.short	0x0008
        /*0024*/ 	.byte	0x00, 0xf5, 0x21, 0x00


	//----- nvinfo : EIATTR_KPARAM_INFO
	.align		4
.L_39:
        /*0028*/ 	.byte	0x04, 0x17
        /*002a*/ 	.short	(.L_41 - .L_40)
.L_40:
        /*002c*/ 	.word	0x00000000
        /*0030*/ 	.short	0x0000
        /*0032*/ 	.short	0x0000
        /*0034*/ 	.byte	0x00, 0xf5, 0x21, 0x00


	//----- nvinfo : EIATTR_SPARSE_MMA_MASK
	.align		4
.L_41:
        /*0038*/ 	.byte	0x03, 0x50
        /*003a*/ 	.short	0x0000


	//----- nvinfo : EIATTR_MAXREG_COUNT
	.align		4
        /*003c*/ 	.byte	0x03, 0x1b
        /*003e*/ 	.short	0x00ff


	//----- nvinfo : EIATTR_MERCURY_ISA_VERSION
	.align		4
        /*0040*/ 	.byte	0x03, 0x5f
        /*0042*/ 	.short	0x0101


	//----- nvinfo : EIATTR_VRC_CTA_INIT_COUNT
	.align		4
        /*0044*/ 	.byte	0x02, 0x4a
	.zero		1
	.zero		1


	//----- nvinfo : EIATTR_EXIT_INSTR_OFFSETS
	.align		4
        /*0048*/ 	.byte	0x04, 0x1c
        /*004a*/ 	.short	(.L_43 - .L_42)


	//   ....[0]....
.L_42:
        /*004c*/ 	.word	0x000001a0


	//----- nvinfo : EIATTR_CBANK_PARAM_SIZE
	.align		4
.L_43:
        /*0050*/ 	.byte	0x03, 0x19
        /*0052*/ 	.short	0x0014


	//----- nvinfo : EIATTR_PARAM_CBANK
	.align		4
        /*0054*/ 	.byte	0x04, 0x0a
        /*0056*/ 	.short	(.L_45 - .L_44)
	.align		4
.L_44:
        /*0058*/ 	.word	index@(.nv.constant0.relu)
        /*005c*/ 	.short	0x0380
        /*005e*/ 	.short	0x0014


	//----- nvinfo : EIATTR_SW_WAR
	.align		4
.L_45:
        /*0060*/ 	.byte	0x04, 0x36
        /*0062*/ 	.short	(.L_47 - .L_46)
.L_46:
        /*0064*/ 	.word	0x00000008
.L_47:


//--------------------- .nv.info.convolute        --------------------------
	.section	.nv.info.convolute,"",@"SHT_CUDA_INFO"
	.sectionflags	@""
	.align	4


	//----- nvinfo : EIATTR_CUDA_API_VERSION
	.align		4
        /*0000*/ 	.byte	0x04, 0x37
        /*0002*/ 	.short	(.L_49 - .L_48)
.L_48:
        /*0004*/ 	.word	0x00000082


	//----- nvinfo : EIATTR_KPARAM_INFO
	.align		4
.L_49:
        /*0008*/ 	.byte	0x04, 0x17
        /*000a*/ 	.short	(.L_51 - .L_50)
.L_50:
        /*000c*/ 	.word	0x00000000
        /*0010*/ 	.short	0x0005
        /*0012*/ 	.short	0x0020
        /*0014*/ 	.byte	0x00, 0xf0, 0x11, 0x00


	//----- nvinfo : EIATTR_KPARAM_INFO
	.align		4
.L_51:
        /*0018*/ 	.byte	0x04, 0x17
        /*001a*/ 	.short	(.L_53 - .L_52)
.L_52:
        /*001c*/ 	.word	0x00000000
        /*0020*/ 	.short	0x0004
        /*0022*/ 	.short	0x001c
        /*0024*/ 	.byte	0x00, 0xf0, 0x11, 0x00


	//----- nvinfo : EIATTR_KPARAM_INFO
	.align		4
.L_53:
        /*0028*/ 	.byte	0x04, 0x17
        /*002a*/ 	.short	(.L_55 - .L_54)
.L_54:
        /*002c*/ 	.word	0x00000000
        /*0030*/ 	.short	0x0003
        /*0032*/ 	.short	0x0018
        /*0034*/ 	.byte	0x00, 0xf0, 0x11, 0x00


	//----- nvinfo : EIATTR_KPARAM_INFO
	.align		4
.L_55:
        /*0038*/ 	.byte	0x04, 0x17
        /*003a*/ 	.short	(.L_57 - .L_56)
.L_56:
        /*003c*/ 	.word	0x00000000
        /*0040*/ 	.short	0x0002
        /*0042*/ 	.short	0x0010
        /*0044*/ 	.byte	0x00, 0xf5, 0x21, 0x00


	//----- nvinfo : EIATTR_KPARAM_INFO
	.align		4
.L_57:
        /*0048*/ 	.byte	0x04, 0x17
        /*004a*/ 	.short	(.L_59 - .L_58)
.L_58:
        /*004c*/ 	.word	0x00000000
        /*0050*/ 	.short	0x0001
        /*0052*/ 	.short	0x0008
        /*0054*/ 	.byte	0x00, 0xf5, 0x21, 0x00


	//----- nvinfo : EIATTR_KPARAM_INFO
	.align		4
.L_59:
        /*0058*/ 	.byte	0x04, 0x17
        /*005a*/ 	.short	(.L_61 - .L_60)
.L_60:
        /*005c*/ 	.word	0x00000000
        /*0060*/ 	.short	0x0000
        /*0062*/ 	.short	0x0000
        /*0064*/ 	.byte	0x00, 0xf5, 0x21, 0x00


	//----- nvinfo : EIATTR_SPARSE_MMA_MASK
	.align		4
.L_61:
        /*0068*/ 	.byte	0x03, 0x50
        /*006a*/ 	.short	0x0000


	//----- nvinfo : EIATTR_MAXREG_COUNT
	.align		4
        /*006c*/ 	.byte	0x03, 0x1b
        /*006e*/ 	.short	0x00ff


	//----- nvinfo : EIATTR_MERCURY_ISA_VERSION
	.align		4
        /*0070*/ 	.byte	0x03, 0x5f
        /*0072*/ 	.short	0x0101


	//----- nvinfo : EIATTR_VRC_CTA_INIT_COUNT
	.align		4
        /*0074*/ 	.byte	0x02, 0x4a
	.zero		1
	.zero		1


	//----- nvinfo : EIATTR_EXIT_INSTR_OFFSETS
	.align		4
        /*0078*/ 	.byte	0x04, 0x1c
        /*007a*/ 	.short	(.L_63 - .L_62)


	//   ....[0]....
.L_62:
        /*007c*/ 	.word	0x00000bc0


	//----- nvinfo : EIATTR_CBANK_PARAM_SIZE
	.align		4
.L_63:
        /*0080*/ 	.byte	0x03, 0x19
        /*0082*/ 	.short	0x0024


	//----- nvinfo : EIATTR_PARAM_CBANK
	.align		4
        /*0084*/ 	.byte	0x04, 0x0a
        /*0086*/ 	.short	(.L_65 - .L_64)
	.align		4
.L_64:
        /*0088*/ 	.word	index@(.nv.constant0.convolute)
        /*008c*/ 	.short	0x0380
        /*008e*/ 	.short	0x0024


	//----- nvinfo : EIATTR_SW_WAR
	.align		4
.L_65:
        /*0090*/ 	.byte	0x04, 0x36
        /*0092*/ 	.short	(.L_67 - .L_66)
.L_66:
        /*0094*/ 	.word	0x00000008
.L_67:


//--------------------- .nv.callgraph             --------------------------
	.section	.nv.callgraph,"",@"SHT_CUDA_CALLGRAPH"
	.align	4
	.sectionentsize	8
	.align		4
        /*0000*/ 	.word	0x00000000
	.align		4
        /*0004*/ 	.word	0xffffffff
	.align		4
        /*0008*/ 	.word	0x00000000
	.align		4
        /*000c*/ 	.word	0xfffffffe
	.align		4
        /*0010*/ 	.word	0x00000000
	.align		4
        /*0014*/ 	.word	0xfffffffd
	.align		4
        /*0018*/ 	.word	0x00000000
	.align		4
        /*001c*/ 	.word	0xfffffffc


//--------------------- .text.output              --------------------------
	.section	.text.output,"ax",@progbits
	.align	128
        .global         output
        .type           output,@function
        .size           output,(.L_x_16 - output)
        .other          output,@"STO_CUDA_ENTRY STV_DEFAULT"
output:
.text.output:
[----:B------:R-:W-:Y:S01]  /*0000*/  LDC R1, c[0x0][0x37c] ;  /* 0x0000df00ff017b82 */ /* 0x000fe20000000800 */
[----:B------:R-:W0:Y:S01]  /*0010*/  S2R R3, SR_TID.Z ;  /* 0x0000000000037919 */ /* 0x000e220000002300 */
[----:B------:R-:W1:Y:S06]  /*0020*/  LDCU UR6, c[0x0][0x398] ;  /* 0x00007300ff0677ac */ /* 0x000e6c0008000800 */
[----:B------:R-:W0:Y:S01]  /*0030*/  S2UR UR4, SR_CTAID.Z ;  /* 0x00000000000479c3 */ /* 0x000e220000002700 */
[----:B------:R-:W-:Y:S01]  /*0040*/  CS2R R10, SRZ ;  /* 0x00000000000a7805 */ /* 0x000fe2000001ff00 */
[----:B------:R-:W2:Y:S06]  /*0050*/  LDCU.64 UR10, c[0x0][0x358] ;  /* 0x00006b00ff0a77ac */ /* 0x000eac0008000a00 */
[----:B------:R-:W0:Y:S01]  /*0060*/  LDC R0, c[0x0][0x368] ;  /* 0x0000da00ff007b82 */ /* 0x000e220000000800 */
[----:B-1----:R-:W-:Y:S01]  /*0070*/  UISETP.GE.AND UP0, UPT, UR6, 0x1, UPT ;  /* 0x000000010600788c */ /* 0x002fe2000bf06270 */
[----:B0-----:R-:W-:-:S08]  /*0080*/  IMAD R0, R0, UR4, R3 ;  /* 0x0000000400007c24 */ /* 0x001fd0000f8e0203 */
[----:B--2---:R-:W-:Y:S05]  /*0090*/  BRA.U !UP0, `(.L_x_0) ;  /* 0x0000000908b07547 */ /* 0x004fea000b800000 */
[----:B------:R-:W-:Y:S02]  /*00a0*/  UISETP.GE.U32.AND UP1, UPT, UR6, 0x10, UPT ;  /* 0x000000100600788c */ /* 0x000fe4000bf26070 */
[----:B------:R-:W-:Y:S01]  /*00b0*/  IMAD R18, R0, UR6, RZ ;  /* 0x0000000600127c24 */ /* 0x000fe2000f8e02ff */
[----:B------:R-:W-:Y:S01]  /*00c0*/  ULOP3.LUT UR7, UR6, 0xf, URZ, 0xc0, !UPT ;  /* 0x0000000f06077892 */ /* 0x000fe2000f8ec0ff */
[----:B------:R-:W-:Y:S01]  /*00d0*/  IMAD.MOV.U32 R19, RZ, RZ, RZ ;  /* 0x000000ffff137224 */ /* 0x000fe200078e00ff */
[----:B------:R-:W-:Y:S02]  /*00e0*/  CS2R R10, SRZ ;  /* 0x00000000000a7805 */ /* 0x000fe4000001ff00 */
[----:B------:R-:W-:Y:S02]  /*00f0*/  UISETP.NE.AND UP0, UPT, UR7, URZ, UPT ;  /* 0x000000ff0700728c */ /* 0x000fe4000bf05270 */
[----:B------:R-:W-:Y:S09]  /*0100*/  BRA.U !UP1, `(.L_x_1) ;  /* 0x0000000509207547 */ /* 0x000ff2000b800000 */
[----:B------:R-:W0:Y:S01]  /*0110*/  LDC.64 R2, c[0x0][0x388] ;  /* 0x0000e200ff027b82 */ /* 0x000e220000000a00 */
[----:B------:R-:W1:Y:S01]  /*0120*/  LDCU.64 UR4, c[0x0][0x380] ;  /* 0x00007000ff0477ac */ /* 0x000e620008000a00 */
[----:B------:R-:W-:Y:S01]  /*0130*/  CS2R R10, SRZ ;  /* 0x00000000000a7805 */ /* 0x000fe2000001ff00 */
[----:B------:R-:W-:-:S04]  /*0140*/  ULOP3.LUT UR8, UR6, 0x7ffffff0, URZ, 0xc0, !UPT ;  /* 0x7ffffff006087892 */ /* 0x000fc8000f8ec0ff */
[----:B------:R-:W-:Y:S02]  /*0150*/  UIADD3 UR9, UPT, UPT, -UR8, URZ, URZ ;  /* 0x000000ff08097290 */ /* 0x000fe4000fffe1ff */
[----:B------:R-:W-:Y:S01]  /*0160*/  MOV R19, UR8 ;  /* 0x0000000800137c02 */ /* 0x000fe20008000f00 */
[----:B-1----:R-:W-:-:S04]  /*0170*/  UIADD3 UR4, UP1, UPT, UR4, 0x40, URZ ;  /* 0x0000004004047890 */ /* 0x002fc8000ff3e0ff */
[----:B------:R-:W-:Y:S01]  /*0180*/  UIADD3.X UR5, UPT, UPT, URZ, UR5, URZ, UP1, !UPT ;  /* 0x00000005ff057290 */ /* 0x000fe20008ffe4ff */
[----:B0-----:R-:W-:-:S04]  /*0190*/  IMAD.WIDE.U32 R2, R18, 0x8, R2 ;  /* 0x0000000812027825 */ /* 0x001fc800078e0002 */
[----:B------:R-:W-:Y:S01]  /*01a0*/  IMAD.U32 R8, RZ, RZ, UR4 ;  /* 0x00000004ff087e24 */ /* 0x000fe2000f8e00ff */
[----:B------:R-:W-:Y:S01]  /*01b0*/  IADD3 R12, P0, PT, R2, 0x40, RZ ;  /* 0x00000040020c7810 */ /* 0x000fe20007f1e0ff */
[----:B------:R-:W-:-:S04]  /*01c0*/  IMAD.U32 R9, RZ, RZ, UR5 ;  /* 0x00000005ff097e24 */ /* 0x000fc8000f8e00ff */
[----:B------:R-:W-:-:S08]  /*01d0*/  IMAD.X R13, RZ, RZ, R3, P0 ;  /* 0x000000ffff0d7224 */ /* 0x000fd000000e0603 */
.L_x_2:
[----:B------:R-:W-:Y:S01]  /*01e0*/  MOV R2, R12 ;  /* 0x0000000c00027202 */ /* 0x000fe20000000f00 */
[----:B------:R-:W-:Y:S01]  /*01f0*/  IMAD.MOV.U32 R3, RZ, RZ, R13 ;  /* 0x000000ffff037224 */ /* 0x000fe200078e000d */
[----:B------:R-:W-:Y:S01]  /*0200*/  MOV R6, R8 ;  /* 0x0000000800067202 */ /* 0x000fe20000000f00 */
[----:B------:R-:W-:-:S03]  /*0210*/  IMAD.MOV.U32 R7, RZ, RZ, R9 ;  /* 0x000000ffff077224 */ /* 0x000fc600078e0009 */
[----:B------:R-:W2:Y:S04]  /*0220*/  LDG.E.64 R12, desc[UR10][R2.64+-0x40] ;  /* 0xffffc00a020c7981 */ /* 0x000ea8000c1e1b00 */
[----:B------:R-:W2:Y:S04]  /*0230*/  LDG.E.64 R24, desc[UR10][R6.64+-0x40] ;  /* 0xffffc00a06187981 */ /* 0x000ea8000c1e1b00 */
[----:B------:R-:W3:Y:S04]  /*0240*/  LDG.E.64 R4, desc[UR10][R2.64+-0x38] ;  /* 0xffffc80a02047981 */ /* 0x000ee8000c1e1b00 */
[----:B------:R-:W3:Y:S04]  /*0250*/  LDG.E.64 R8, desc[UR10][R6.64+-0x38] ;  /* 0xffffc80a06087981 */ /* 0x000ee8000c1e1b00 */
[----:B------:R-:W4:Y:S04]  /*0260*/  LDG.E.64 R20, desc[UR10][R2.64+-0x30] ;  /* 0xffffd00a02147981 */ /* 0x000f28000c1e1b00 */
[----:B------:R-:W4:Y:S04]  /*0270*/  LDG.E.64 R22, desc[UR10][R6.64+-0x30] ;  /* 0xffffd00a06167981 */ /* 0x000f28000c1e1b00 */
[----:B------:R-:W5:Y:S04]  /*0280*/  LDG.E.64 R14, desc[UR10][R2.64+-0x28] ;  /* 0xffffd80a020e7981 */ /* 0x000f68000c1e1b00 */
[----:B------:R-:W5:Y:S01]  /*0290*/  LDG.E.64 R16, desc[UR10][R6.64+-0x28] ;  /* 0xffffd80a06107981 */ /* 0x000f62000c1e1b00 */
[----:B--2---:R-:W-:-:S03]  /*02a0*/  DFMA R24, R12, R24, R10 ;  /* 0x000000180c18722b */ /* 0x004fc6000000000a */
[----:B------:R-:W2:Y:S04]  /*02b0*/  LDG.E.64 R10, desc[UR10][R2.64+-0x20] ;  /* 0xffffe00a020a7981 */ /* 0x000ea8000c1e1b00 */
[----:B------:R-:W2:Y:S01]  /*02c0*/  LDG.E.64 R12, desc[UR10][R6.64+-0x20] ;  /* 0xffffe00a060c7981 */ /* 0x000ea2000c1e1b00 */
[----:B---3--:R-:W-:-:S03]  /*02d0*/  DFMA R24, R4, R8, R24 ;  /* 0x000000080418722b */ /* 0x008fc60000000018 */
[----:B------:R-:W3:Y:S04]  /*02e0*/  LDG.E.64 R4, desc[UR10][R2.64+-0x18] ;  /* 0xffffe80a02047981 */ /* 0x000ee8000c1e1b00 */
[----:B------:R-:W3:Y:S01]  /*02f0*/  LDG.E.64 R8, desc[UR10][R6.64+-0x18] ;  /* 0xffffe80a06087981 */ /* 0x000ee2000c1e1b00 */
[----:B----4-:R-:W-:-:S03]  /*0300*/  DFMA R24, R20, R22, R24 ;  /* 0x000000161418722b */ /* 0x010fc60000000018 */
[----:B------:R-:W4:Y:S04]  /*0310*/  LDG.E.64 R20, desc[UR10][R2.64+-0x10] ;  /* 0xfffff00a02147981 */ /* 0x000f28000c1e1b00 */
[----:B------:R-:W4:Y:S01]  /*0320*/  LDG.E.64 R22, desc[UR10][R6.64+-0x10] ;  /* 0xfffff00a06167981 */ /* 0x000f22000c1e1b00 */
[----:B-----5:R-:W-:-:S03]  /*0330*/  DFMA R24, R14, R16, R24 ;  /* 0x000000100e18722b */ /* 0x020fc60000000018 */
        /* <DEDUP_REMOVED lines=26> */
[----:B------:R-:W-:-:S04]  /*04e0*/  UIADD3 UR9, UPT, UPT, UR9, 0x10, URZ ;  /* 0x0000001009097890 */ /* 0x000fc8000fffe0ff */
[----:B------:R-:W-:Y:S01]  /*04f0*/  UISETP.NE.AND UP1, UPT, UR9, URZ, UPT ;  /* 0x000000ff0900728c */ /* 0x000fe2000bf25270 */
[----:B--2---:R-:W-:Y:S01]  /*0500*/  DFMA R10, R10, R12, R24 ;  /* 0x0000000c0a0a722b */ /* 0x004fe20000000018 */
[----:B------:R-:W-:-:S04]  /*0510*/  IADD3 R12, P0, PT, R2, 0x80, RZ ;  /* 0x00000080020c7810 */ /* 0x000fc80007f1e0ff */
[----:B------:R-:W-:-:S03]  /*0520*/  IADD3.X R13, PT, PT, RZ, R3, RZ, P0, !PT ;  /* 0x00000003ff0d7210 */ /* 0x000fc600007fe4ff */
[----:B---3--:R-:W-:Y:S01]  /*0530*/  DFMA R4, R4, R8, R10 ;  /* 0x000000080404722b */ /* 0x008fe2000000000a */
[----:B------:R-:W-:-:S05]  /*0540*/  IADD3 R8, P1, PT, R6, 0x80, RZ ;  /* 0x0000008006087810 */ /* 0x000fca0007f3e0ff */
[----:B------:R-:W-:Y:S02]  /*0550*/  IMAD.X R9, RZ, RZ, R7, P1 ;  /* 0x000000ffff097224 */ /* 0x000fe400008e0607 */
[----:B----4-:R-:W-:-:S08]  /*0560*/  DFMA R4, R20, R22, R4 ;  /* 0x000000161404722b */ /* 0x010fd00000000004 */
[----:B-----5:R-:W-:Y:S01]  /*0570*/  DFMA R10, R16, R14, R4 ;  /* 0x0000000e100a722b */ /* 0x020fe20000000004 */
[----:B------:R-:W-:Y:S10]  /*0580*/  BRA.U UP1, `(.L_x_2) ;  /* 0xfffffffd01147547 */ /* 0x000ff4000b83ffff */
.L_x_1:
[----:B------:R-:W-:Y:S05]  /*0590*/  BRA.U !UP0, `(.L_x_0) ;  /* 0x0000000508707547 */ /* 0x000fea000b800000 */
[----:B------:R-:W-:Y:S02]  /*05a0*/  UISETP.GE.U32.AND UP0, UPT, UR7, 0x8, UPT ;  /* 0x000000080700788c */ /* 0x000fe4000bf06070 */
[----:B------:R-:W-:-:S04]  /*05b0*/  ULOP3.LUT UR5, UR6, 0x7, URZ, 0xc0, !UPT ;  /* 0x0000000706057892 */ /* 0x000fc8000f8ec0ff */
[----:B------:R-:W-:-:S03]  /*05c0*/  UISETP.NE.AND UP1, UPT, UR5, URZ, UPT ;  /* 0x000000ff0500728c */ /* 0x000fc6000bf25270 */
[----:B------:R-:W-:Y:S08]  /*05d0*/  BRA.U !UP0, `(.L_x_3) ;  /* 0x00000001088c7547 */ /* 0x000ff0000b800000 */
[----:B------:R-:W0:Y:S01]  /*05e0*/  LDC.64 R12, c[0x0][0x388] ;  /* 0x0000e200ff0c7b82 */ /* 0x000e220000000a00 */
[----:B------:R-:W1:Y:S01]  /*05f0*/  LDCU.64 UR8, c[0x0][0x388] ;  /* 0x00007100ff0877ac */ /* 0x000e620008000a00 */
[CC--:B------:R-:W-:Y:S02]  /*0600*/  IADD3 R3, PT, PT, R18.reuse, R19.reuse, RZ ;  /* 0x0000001312037210 */ /* 0x0c0fe40007ffe0ff */
[----:B------:R-:W-:-:S04]  /*0610*/  IADD3 R6, P0, PT, R18, R19, RZ ;  /* 0x0000001312067210 */ /* 0x000fc80007f1e0ff */
[----:B------:R-:W2:Y:S01]  /*0620*/  LDC.64 R4, c[0x0][0x380] ;  /* 0x0000e000ff047b82 */ /* 0x000ea20000000a00 */
[----:B0-----:R-:W-:-:S04]  /*0630*/  IMAD.WIDE.U32 R12, R3, 0x8, R12 ;  /* 0x00000008030c7825 */ /* 0x001fc800078e000c */
[----:B------:R-:W-:Y:S01]  /*0640*/  IMAD.X R3, RZ, RZ, RZ, P0 ;  /* 0x000000ffff037224 */ /* 0x000fe200000e06ff */
[C---:B-1----:R-:W-:Y:S01]  /*0650*/  LEA R2, P0, R6.reuse, UR8, 0x3 ;  /* 0x0000000806027c11 */ /* 0x042fe2000f8018ff */
[----:B------:R-:W3:Y:S01]  /*0660*/  LDG.E.64 R12, desc[UR10][R12.64] ;  /* 0x0000000a0c0c7981 */ /* 0x000ee2000c1e1b00 */
[----:B--2---:R-:W-:Y:S02]  /*0670*/  IMAD.WIDE.U32 R4, R19, 0x8, R4 ;  /* 0x0000000813047825 */ /* 0x004fe400078e0004 */
[----:B------:R-:W-:-:S03]  /*0680*/  LEA.HI.X R3, R6, UR9, R3, 0x3, P0 ;  /* 0x0000000906037c11 */ /* 0x000fc600080f1c03 */
[----:B------:R-:W3:Y:S04]  /*0690*/  LDG.E.64 R24, desc[UR10][R4.64] ;  /* 0x0000000a04187981 */ /* 0x000ee8000c1e1b00 */
[----:B------:R-:W2:Y:S04]  /*06a0*/  LDG.E.64 R14, desc[UR10][R4.64+0x8] ;  /* 0x0000080a040e7981 */ /* 0x000ea8000c1e1b00 */
[----:B------:R-:W2:Y:S04]  /*06b0*/  LDG.E.64 R16, desc[UR10][R2.64+0x8] ;  /* 0x0000080a02107981 */ /* 0x000ea8000c1e1b00 */
[----:B------:R-:W4:Y:S04]  /*06c0*/  LDG.E.64 R20, desc[UR10][R4.64+0x10] ;  /* 0x0000100a04147981 */ /* 0x000f28000c1e1b00 */
[----:B------:R-:W4:Y:S04]  /*06d0*/  LDG.E.64 R22, desc[UR10][R2.64+0x10] ;  /* 0x0000100a02167981 */ /* 0x000f28000c1e1b00 */
[----:B------:R-:W5:Y:S04]  /*06e0*/  LDG.E.64 R8, desc[UR10][R4.64+0x18] ;  /* 0x0000180a04087981 */ /* 0x000f68000c1e1b00 */
[----:B------:R-:W5:Y:S04]  /*06f0*/  LDG.E.64 R6, desc[UR10][R2.64+0x18] ;  /* 0x0000180a02067981 */ /* 0x000f68000c1e1b00 */
[----:B------:R-:W5:Y:S04]  /*0700*/  LDG.E.64 R26, desc[UR10][R4.64+0x38] ;  /* 0x0000380a041a7981 */ /* 0x000f68000c1e1b00 */
[----:B------:R-:W5:Y:S01]  /*0710*/  LDG.E.64 R28, desc[UR10][R2.64+0x38] ;  /* 0x0000380a021c7981 */ /* 0x000f62000c1e1b00 */
[----:B---3--:R-:W-:-:S03]  /*0720*/  DFMA R24, R12, R24, R10 ;  /* 0x000000180c18722b */ /* 0x008fc6000000000a */
[----:B------:R-:W3:Y:S04]  /*0730*/  LDG.E.64 R10, desc[UR10][R4.64+0x20] ;  /* 0x0000200a040a7981 */ /* 0x000ee8000c1e1b00 */
[----:B------:R-:W3:Y:S01]  /*0740*/  LDG.E.64 R12, desc[UR10][R2.64+0x20] ;  /* 0x0000200a020c7981 */ /* 0x000ee2000c1e1b00 */
[----:B--2---:R-:W-:-:S03]  /*0750*/  DFMA R24, R16, R14, R24 ;  /* 0x0000000e1018722b */ /* 0x004fc60000000018 */
[----:B------:R-:W2:Y:S04]  /*0760*/  LDG.E.64 R14, desc[UR10][R4.64+0x28] ;  /* 0x0000280a040e7981 */ /* 0x000ea8000c1e1b00 */
[----:B------:R-:W2:Y:S01]  /*0770*/  LDG.E.64 R16, desc[UR10][R2.64+0x28] ;  /* 0x0000280a02107981 */ /* 0x000ea2000c1e1b00 */
[----:B----4-:R-:W-:-:S03]  /*0780*/  DFMA R20, R22, R20, R24 ;  /* 0x000000141614722b */ /* 0x010fc60000000018 */
[----:B------:R-:W4:Y:S04]  /*0790*/  LDG.E.64 R24, desc[UR10][R4.64+0x30] ;  /* 0x0000300a04187981 */ /* 0x000f28000c1e1b00 */
[----:B------:R-:W4:Y:S01]  /*07a0*/  LDG.E.64 R22, desc[UR10][R2.64+0x30] ;  /* 0x0000300a02167981 */ /* 0x000f22000c1e1b00 */
[----:B-----5:R-:W-:Y:S01]  /*07b0*/  DFMA R6, R6, R8, R20 ;  /* 0x000000080606722b */ /* 0x020fe20000000014 */
[----:B------:R-:W-:-:S07]  /*07c0*/  IADD3 R19, PT, PT, R19, 0x8, RZ ;  /* 0x0000000813137810 */ /* 0x000fce0007ffe0ff */
[----:B---3--:R-:W-:-:S08]  /*07d0*/  DFMA R6, R12, R10, R6 ;  /* 0x0000000a0c06722b */ /* 0x008fd00000000006 */
[----:B--2---:R-:W-:-:S08]  /*07e0*/  DFMA R6, R16, R14, R6 ;  /* 0x0000000e1006722b */ /* 0x004fd00000000006 */
[----:B----4-:R-:W-:-:S08]  /*07f0*/  DFMA R6, R22, R24, R6 ;  /* 0x000000181606722b */ /* 0x010fd00000000006 */
[----:B------:R-:W-:-:S11]  /*0800*/  DFMA R10, R28, R26, R6 ;  /* 0x0000001a1c0a722b */ /* 0x000fd60000000006 */
.L_x_3:
[----:B------:R-:W-:Y:S05]  /*0810*/  BRA.U !UP1, `(.L_x_0) ;  /* 0x0000000109d07547 */ /* 0x000fea000b800000 */
[----:B------:R-:W-:Y:S02]  /*0820*/  UISETP.GE.U32.AND UP0, UPT, UR5, 0x4, UPT ;  /* 0x000000040500788c */ /* 0x000fe4000bf06070 */
[----:B------:R-:W-:-:S04]  /*0830*/  ULOP3.LUT UR4, UR6, 0x3, URZ, 0xc0, !UPT ;  /* 0x0000000306047892 */ /* 0x000fc8000f8ec0ff */
[----:B------:R-:W-:-:S03]  /*0840*/  UISETP.NE.AND UP1, UPT, UR4, URZ, UPT ;  /* 0x000000ff0400728c */ /* 0x000fc6000bf25270 */
[----:B------:R-:W-:Y:S08]  /*0850*/  BRA.U !UP0, `(.L_x_4) ;  /* 0x00000001085c7547 */ /* 0x000ff0000b800000 */
[----:B------:R-:W0:Y:S01]  /*0860*/  LDC.64 R2, c[0x0][0x388] ;  /* 0x0000e200ff027b82 */ /* 0x000e220000000a00 */
[----:B------:R-:W1:Y:S01]  /*0870*/  LDCU.64 UR6, c[0x0][0x388] ;  /* 0x00007100ff0677ac */ /* 0x000e620008000a00 */
[C---:B------:R-:W-:Y:S01]  /*0880*/  IMAD.IADD R21, R18.reuse, 0x1, R19 ;  /* 0x0000000112157824 */ /* 0x040fe200078e0213 */
[----:B------:R-:W-:-:S05]  /*0890*/  IADD3 R4, P0, PT, R18, R19, RZ ;  /* 0x0000001312047210 */ /* 0x000fca0007f1e0ff */
[----:B------:R-:W2:Y:S01]  /*08a0*/  LDC.64 R24, c[0x0][0x380] ;  /* 0x0000e000ff187b82 */ /* 0x000ea20000000a00 */
[----:B0-----:R-:W-:Y:S01]  /*08b0*/  IMAD.WIDE.U32 R20, R21, 0x8, R2 ;  /* 0x0000000815147825 */ /* 0x001fe200078e0002 */
[----:B------:R-:W-:Y:S02]  /*08c0*/  IADD3.X R3, PT, PT, RZ, RZ, RZ, P0, !PT ;  /* 0x000000ffff037210 */ /* 0x000fe400007fe4ff */
[----:B-1----:R-:W-:-:S03]  /*08d0*/  LEA R16, P0, R4, UR6, 0x3 ;  /* 0x0000000604107c11 */ /* 0x002fc6000f8018ff */
[----:B------:R-:W3:Y:S01]  /*08e0*/  LDG.E.64 R20, desc[UR10][R20.64] ;  /* 0x0000000a14147981 */ /* 0x000ee2000c1e1b00 */
[----:B--2---:R-:W-:Y:S01]  /*08f0*/  IMAD.WIDE.U32 R24, R19, 0x8, R24 ;  /* 0x0000000813187825 */ /* 0x004fe200078e0018 */
[----:B------:R-:W-:-:S04]  /*0900*/  LEA.HI.X R17, R4, UR7, R3, 0x3, P0 ;  /* 0x0000000704117c11 */ /* 0x000fc800080f1c03 */
[----:B------:R-:W3:Y:S04]  /*0910*/  LDG.E.64 R22, desc[UR10][R24.64] ;  /* 0x0000000a18167981 */ /* 0x000ee8000c1e1b00 */
[----:B------:R-:W2:Y:S04]  /*0920*/  LDG.E.64 R8, desc[UR10][R24.64+0x8] ;  /* 0x0000080a18087981 */ /* 0x000ea8000c1e1b00 */
[----:B------:R-:W2:Y:S04]  /*0930*/  LDG.E.64 R6, desc[UR10][R16.64+0x8] ;  /* 0x0000080a10067981 */ /* 0x000ea8000c1e1b00 */
[----:B------:R-:W4:Y:S04]  /*0940*/  LDG.E.64 R4, desc[UR10][R24.64+0x10] ;  /* 0x0000100a18047981 */ /* 0x000f28000c1e1b00 */
[----:B------:R-:W4:Y:S04]  /*0950*/  LDG.E.64 R2, desc[UR10][R16.64+0x10] ;  /* 0x0000100a10027981 */ /* 0x000f28000c1e1b00 */
[----:B------:R-:W5:Y:S04]  /*0960*/  LDG.E.64 R12, desc[UR10][R24.64+0x18] ;  /* 0x0000180a180c7981 */ /* 0x000f68000c1e1b00 */
[----:B------:R-:W5:Y:S01]  /*0970*/  LDG.E.64 R14, desc[UR10][R16.64+0x18] ;  /* 0x0000180a100e7981 */ /* 0x000f62000c1e1b00 */
[----:B------:R-:W-:Y:S01]  /*0980*/  VIADD R19, R19, 0x4 ;  /* 0x0000000413137836 */ /* 0x000fe20000000000 */
[----:B---3--:R-:W-:-:S08]  /*0990*/  DFMA R22, R20, R22, R10 ;  /* 0x000000161416722b */ /* 0x008fd0000000000a */
[----:B--2---:R-:W-:-:S08]  /*09a0*/  DFMA R6, R6, R8, R22 ;  /* 0x000000080606722b */ /* 0x004fd00000000016 */
[----:B----4-:R-:W-:-:S08]  /*09b0*/  DFMA R2, R2, R4, R6 ;  /* 0x000000040202722b */ /* 0x010fd00000000006 */
[----:B-----5:R-:W-:-:S11]  /*09c0*/  DFMA R10, R14, R12, R2 ;  /* 0x0000000c0e0a722b */ /* 0x020fd60000000002 */
.L_x_4:
[----:B------:R-:W-:Y:S05]  /*09d0*/  BRA.U !UP1, `(.L_x_0) ;  /* 0x0000000109607547 */ /* 0x000fea000b800000 */
[----:B------:R-:W0:Y:S01]  /*09e0*/  LDC.64 R2, c[0x0][0x380] ;  /* 0x0000e000ff027b82 */ /* 0x000e220000000a00 */
[----:B------:R-:W-:Y:S01]  /*09f0*/  IADD3 R7, PT, PT, R18, R19, RZ ;  /* 0x0000001312077210 */ /* 0x000fe20007ffe0ff */
[----:B------:R-:W-:-:S06]  /*0a00*/  UIADD3 UR4, UPT, UPT, -UR4, URZ, URZ ;  /* 0x000000ff04047290 */ /* 0x000fcc000fffe1ff */
[----:B------:R-:W1:Y:S01]  /*0a10*/  LDC.64 R4, c[0x0][0x388] ;  /* 0x0000e200ff047b82 */ /* 0x000e620000000a00 */
[----:B0-----:R-:W-:-:S04]  /*0a20*/  IMAD.WIDE.U32 R2, R19, 0x8, R2 ;  /* 0x0000000813027825 */ /* 0x001fc800078e0002 */
[----:B------:R-:W-:Y:S01]  /*0a30*/  IMAD.MOV.U32 R8, RZ, RZ, R2 ;  /* 0x000000ffff087224 */ /* 0x000fe200078e0002 */
[----:B------:R-:W-:Y:S01]  /*0a40*/  MOV R9, R3 ;  /* 0x0000000300097202 */ /* 0x000fe20000000f00 */
[----:B-1----:R-:W-:-:S04]  /*0a50*/  IMAD.WIDE.U32 R4, R7, 0x8, R4 ;  /* 0x0000000807047825 */ /* 0x002fc800078e0004 */
[----:B------:R-:W-:Y:S01]  /*0a60*/  IMAD.MOV.U32 R6, RZ, RZ, R4 ;  /* 0x000000ffff067224 */ /* 0x000fe200078e0004 */
[----:B------:R-:W-:-:S07]  /*0a70*/  MOV R7, R5 ;  /* 0x0000000500077202 */ /* 0x000fce0000000f00 */
.L_x_5:
[----:B------:R-:W-:Y:S01]  /*0a80*/  IMAD.MOV.U32 R2, RZ, RZ, R6 ;  /* 0x000000ffff027224 */ /* 0x000fe200078e0006 */
[----:B------:R-:W-:Y:S01]  /*0a90*/  MOV R3, R7 ;  /* 0x0000000700037202 */ /* 0x000fe20000000f00 */
[----:B------:R-:W-:Y:S01]  /*0aa0*/  IMAD.MOV.U32 R4, RZ, RZ, R8 ;  /* 0x000000ffff047224 */ /* 0x000fe200078e0008 */
[----:B------:R-:W-:-:S04]  /*0ab0*/  MOV R5, R9 ;  /* 0x0000000900057202 */ /* 0x000fc80000000f00 */
[----:B------:R-:W2:Y:S04]  /*0ac0*/  LDG.E.64 R2, desc[UR10][R2.64] ;  /* 0x0000000a02027981 */ /* 0x000ea8000c1e1b00 */
[----:B------:R-:W2:Y:S01]  /*0ad0*/  LDG.E.64 R4, desc[UR10][R4.64] ;  /* 0x0000000a04047981 */ /* 0x000ea2000c1e1b00 */
[----:B------:R-:W-:Y:S01]  /*0ae0*/  UIADD3 UR4, UPT, UPT, UR4, 0x1, URZ ;  /* 0x0000000104047890 */ /* 0x000fe2000fffe0ff */
[----:B------:R-:W-:Y:S02]  /*0af0*/  IADD3 R8, P0, PT, R8, 0x8, RZ ;  /* 0x0000000808087810 */ /* 0x000fe40007f1e0ff */
[----:B------:R-:W-:Y:S01]  /*0b00*/  IADD3 R6, P1, PT, R6, 0x8, RZ ;  /* 0x0000000806067810 */ /* 0x000fe20007f3e0ff */
[----:B------:R-:W-:Y:S02]  /*0b10*/  UISETP.NE.AND UP0, UPT, UR4, URZ, UPT ;  /* 0x000000ff0400728c */ /* 0x000fe4000bf05270 */
[----:B------:R-:W-:Y:S01]  /*0b20*/  IMAD.X R9, RZ, RZ, R9, P0 ;  /* 0x000000ffff097224 */ /* 0x000fe200000e0609 */
[----:B------:R-:W-:Y:S01]  /*0b30*/  IADD3.X R7, PT, PT, RZ, R7, RZ, P1, !PT ;  /* 0x00000007ff077210 */ /* 0x000fe20000ffe4ff */
[----:B--2---:R-:W-:-:S05]  /*0b40*/  DFMA R10, R2, R4, R10 ;  /* 0x00000004020a722b */ /* 0x004fca000000000a */
[----:B------:R-:W-:Y:S06]  /*0b50*/  BRA.U UP0, `(.L_x_5) ;  /* 0xfffffffd00c87547 */ /* 0x000fec000b83ffff */
.L_x_0:
[----:B------:R-:W0:Y:S02]  /*0b60*/  LDC.64 R2, c[0x0][0x390] ;  /* 0x0000e400ff027b82 */ /* 0x000e240000000a00 */
[----:B0-----:R-:W-:-:S05]  /*0b70*/  IMAD.WIDE.U32 R2, R0, 0x8, R2 ;  /* 0x0000000800027825 */ /* 0x001fca00078e0002 */
[----:B------:R-:W-:Y:S01]  /*0b80*/  STG.E.64 desc[UR10][R2.64], R10 ;  /* 0x0000000a02007986 */ /* 0x000fe2000c101b0a */
[----:B------:R-:W-:Y:S05]  /*0b90*/  EXIT ;  /* 0x000000000000794d */ /* 0x000fea0003800000 */
.L_x_6:
[----:B------:R-:W-:-:S00]  /*0ba0*/  BRA `(.L_x_6) ;  /* 0xfffffffc00fc7947 */ /* 0x000fc0000383ffff */
[----:B------:R-:W-:-:S00]  /*0bb0*/  NOP ;  /* 0x0000000000007918 */ /* 0x000fc00000000000 */
        /* <DEDUP_REMOVED lines=12> */
.L_x_16:


//--------------------- .text.relu                --------------------------
	.section	.text.relu,"ax",@progbits
	.align	128
        .global         relu
        .type           relu,@function
        .size           relu,(.L_x_17 - relu)
        .other          relu,@"STO_CUDA_ENTRY STV_DEFAULT"
relu:
.text.relu:
[----:B------:R-:W-:Y:S01]  /*0000*/  LDC R1, c[0x0][0x37c] ;  /* 0x0000df00ff017b82 */ /* 0x000fe20000000800 */
[----:B------:R-:W0:Y:S07]  /*0010*/  S2R R5, SR_TID.Y ;  /* 0x0000000000057919 */ /* 0x000e2e0000002200 */
[----:B------:R-:W1:Y:S01]  /*0020*/  LDC R0, c[0x0][0x360] ;  /* 0x0000d800ff007b82 */ /* 0x000e620000000800 */
[----:B------:R-:W2:Y:S01]  /*0030*/  LDCU UR8, c[0x0][0x390] ;  /* 0x00007200ff0877ac */ /* 0x000ea20008000800 */
[----:B------:R-:W3:Y:S01]  /*0040*/  S2R R9, SR_TID.Z ;  /* 0x0000000000097919 */ /* 0x000ee20000002300 */
[----:B------:R-:W1:Y:S05]  /*0050*/  S2R R7, SR_TID.X ;  /* 0x0000000000077919 */ /* 0x000e6a0000002100 */
[----:B------:R-:W0:Y:S08]  /*0060*/  S2UR UR4, SR_CTAID.Y ;  /* 0x00000000000479c3 */ /* 0x000e300000002600 */
[----:B------:R-:W0:Y:S08]  /*0070*/  LDC R4, c[0x0][0x364] ;  /* 0x0000d900ff047b82 */ /* 0x000e300000000800 */
[----:B------:R-:W3:Y:S08]  /*0080*/  S2UR UR7, SR_CTAID.Z ;  /* 0x00000000000779c3 */ /* 0x000ef00000002700 */
[----:B------:R-:W3:Y:S08]  /*0090*/  LDC R6, c[0x0][0x368] ;  /* 0x0000da00ff067b82 */ /* 0x000ef00000000800 */
[----:B------:R-:W1:Y:S01]  /*00a0*/  S2UR UR6, SR_CTAID.X ;  /* 0x00000000000679c3 */ /* 0x000e620000002500 */
[----:B0-----:R-:W-:Y:S01]  /*00b0*/  IMAD R4, R4, UR4, R5 ;  /* 0x0000000404047c24 */ /* 0x001fe2000f8e0205 */
[----:B------:R-:W0:Y:S06]  /*00c0*/  LDCU.64 UR4, c[0x0][0x358] ;  /* 0x00006b00ff0477ac */ /* 0x000e2c0008000a00 */
[----:B------:R-:W4:Y:S01]  /*00d0*/  LDC.64 R2, c[0x0][0x380] ;  /* 0x0000e000ff027b82 */ /* 0x000f220000000a00 */
[----:B---3--:R-:W-:-:S04]  /*00e0*/  IMAD R5, R6, UR7, R9 ;  /* 0x0000000706057c24 */ /* 0x008fc8000f8e0209 */
[----:B--2---:R-:W-:Y:S02]  /*00f0*/  IMAD R5, R5, UR8, R4 ;  /* 0x0000000805057c24 */ /* 0x004fe4000f8e0204 */
[----:B-1----:R-:W-:-:S04]  /*0100*/  IMAD R0, R0, UR6, R7 ;  /* 0x0000000600007c24 */ /* 0x002fc8000f8e0207 */
[----:B------:R-:W-:Y:S02]  /*0110*/  IMAD R9, R5, UR8, R0 ;  /* 0x0000000805097c24 */ /* 0x000fe4000f8e0200 */
[----:B------:R-:W1:Y:S02]  /*0120*/  LDC.64 R4, c[0x0][0x388] ;  /* 0x0000e200ff047b82 */ /* 0x000e640000000a00 */
[----:B----4-:R-:W-:-:S06]  /*0130*/  IMAD.WIDE R2, R9, 0x8, R2 ;  /* 0x0000000809027825 */ /* 0x010fcc00078e0202 */
[----:B0-----:R-:W2:Y:S01]  /*0140*/  LDG.E.64 R2, desc[UR4][R2.64] ;  /* 0x0000000402027981 */ /* 0x001ea2000c1e1b00 */
[----:B-1----:R-:W-:Y:S01]  /*0150*/  IMAD.WIDE R4, R9, 0x8, R4 ;  /* 0x0000000809047825 */ /* 0x002fe200078e0204 */
[----:B--2---:R-:W-:-:S06]  /*0160*/  DSETP.GEU.AND P0, PT, R2, RZ, PT ;  /* 0x000000ff0200722a */ /* 0x004fcc0003f0e000 */
[----:B------:R-:W-:Y:S02]  /*0170*/  FSEL R6, R2, RZ, P0 ;  /* 0x000000ff02067208 */ /* 0x000fe40000000000 */
[----:B------:R-:W-:-:S05]  /*0180*/  FSEL R7, R3, RZ, P0 ;  /* 0x000000ff03077208 */ /* 0x000fca0000000000 */
[----:B------:R-:W-:Y:S01]  /*0190*/  STG.E.64 desc[UR4][R4.64], R6 ;  /* 0x0000000604007986 */ /* 0x000fe2000c101b04 */
[----:B------:R-:W-:Y:S05]  /*01a0*/  EXIT ;  /* 0x000000000000794d */ /* 0x000fea0003800000 */
.L_x_7:
        /* <DEDUP_REMOVED lines=13> */
.L_x_17:


//--------------------- .text.convolute           --------------------------
	.section	.text.convolute,"ax",@progbits
	.align	128
        .global         convolute
        .type           convolute,@function
        .size           convolute,(.L_x_18 - convolute)
        .other          convolute,@"STO_CUDA_ENTRY STV_DEFAULT"
convolute:
.text.convolute:
[----:B------:R-:W-:Y:S08]  /*0000*/  LDC R1, c[0x0][0x37c] ;  /* 0x0000df00ff017b82 */ /* 0x000ff00000000800 */
[----:B------:R-:W0:Y:S01]  /*0010*/  LDC R23, c[0x0][0x39c] ;  /* 0x0000e700ff177b82 */ /* 0x000e220000000800 */
[----:B------:R-:W1:Y:S01]  /*0020*/  S2R R3, SR_TID.X ;  /* 0x0000000000037919 */ /* 0x000e620000002100 */
[----:B------:R-:W2:Y:S01]  /*0030*/  LDCU.64 UR8, c[0x0][0x358] ;  /* 0x00006b00ff0877ac */ /* 0x000ea20008000a00 */
[----:B------:R-:W-:Y:S01]  /*0040*/  CS2R R18, SRZ ;  /* 0x0000000000127805 */ /* 0x000fe2000001ff00 */
[----:B------:R-:W3:Y:S04]  /*0050*/  S2R R5, SR_TID.Y ;  /* 0x0000000000057919 */ /* 0x000ee80000002200 */
[----:B------:R-:W1:Y:S01]  /*0060*/  LDC R0, c[0x0][0x360] ;  /* 0x0000d800ff007b82 */ /* 0x000e620000000800 */
[----:B------:R-:W4:Y:S07]  /*0070*/  S2R R7, SR_TID.Z ;  /* 0x0000000000077919 */ /* 0x000f2e0000002300 */
[----:B------:R-:W1:Y:S08]  /*0080*/  S2UR UR4, SR_CTAID.X ;  /* 0x00000000000479c3 */ /* 0x000e700000002500 */
[----:B------:R-:W3:Y:S01]  /*0090*/  LDC R2, c[0x0][0x364] ;  /* 0x0000d900ff027b82 */ /* 0x000ee20000000800 */
[----:B0-----:R-:W-:-:S07]  /*00a0*/  ISETP.GE.AND P0, PT, R23, 0x1, PT ;  /* 0x000000011700780c */ /* 0x001fce0003f06270 */
[----:B------:R-:W3:Y:S08]  /*00b0*/  S2UR UR5, SR_CTAID.Y ;  /* 0x00000000000579c3 */ /* 0x000ef00000002600 */
[----:B------:R-:W4:Y:S01]  /*00c0*/  S2UR UR6, SR_CTAID.Z ;  /* 0x00000000000679c3 */ /* 0x000f220000002700 */
[----:B-1----:R-:W-:-:S07]  /*00d0*/  IMAD R0, R0, UR4, R3 ;  /* 0x0000000400007c24 */ /* 0x002fce000f8e0203 */
[----:B------:R-:W4:Y:S01]  /*00e0*/  LDC R4, c[0x0][0x368] ;  /* 0x0000da00ff047b82 */ /* 0x000f220000000800 */
[----:B---3--:R-:W-:Y:S02]  /*00f0*/  IMAD R2, R2, UR5, R5 ;  /* 0x0000000502027c24 */ /* 0x008fe4000f8e0205 */
[----:B----4-:R-:W-:Y:S01]  /*0100*/  IMAD R3, R4, UR6, R7 ;  /* 0x0000000604037c24 */ /* 0x010fe2000f8e0207 */
[----:B--2---:R-:W-:Y:S06]  /*0110*/  @!P0 BRA `(.L_x_8) ;  /* 0x0000000800908947 */ /* 0x004fec0003800000 */
[----:B------:R-:W0:Y:S01]  /*0120*/  LDCU.64 UR6, c[0x0][0x388] ;  /* 0x00007100ff0677ac */ /* 0x000e220008000a00 */
[C---:B------:R-:W-:Y:S01]  /*0130*/  LOP3.LUT R7, R23.reuse, 0x7ffffff0, RZ, 0xc0, !PT ;  /* 0x7ffffff017077812 */ /* 0x040fe200078ec0ff */
[----:B------:R-:W-:Y:S01]  /*0140*/  IMAD R5, R0, R23, RZ ;  /* 0x0000001700057224 */ /* 0x000fe200078e02ff */
[C---:B------:R-:W-:Y:S02]  /*0150*/  LOP3.LUT R6, R23.reuse, 0xf, RZ, 0xc0, !PT ;  /* 0x0000000f17067812 */ /* 0x040fe400078ec0ff */
[----:B------:R-:W-:Y:S02]  /*0160*/  CS2R R18, SRZ ;  /* 0x0000000000127805 */ /* 0x000fe4000001ff00 */
[C---:B------:R-:W-:Y:S01]  /*0170*/  LOP3.LUT R22, R23.reuse, 0x7, RZ, 0xc0, !PT ;  /* 0x0000000717167812 */ /* 0x040fe200078ec0ff */
[----:B------:R-:W-:Y:S01]  /*0180*/  UMOV UR4, URZ ;  /* 0x000000ff00047c82 */ /* 0x000fe20008000000 */
[----:B------:R-:W-:Y:S02]  /*0190*/  LOP3.LUT R23, R23, 0x3, RZ, 0xc0, !PT ;  /* 0x0000000317177812 */ /* 0x000fe400078ec0ff */
[----:B------:R-:W-:Y:S01]  /*01a0*/  IADD3 R24, PT, PT, -R7, RZ, RZ ;  /* 0x000000ff07187210 */ /* 0x000fe20007ffe1ff */
[----:B0-----:R-:W-:-:S04]  /*01b0*/  UIADD3 UR5, UP0, UPT, UR6, 0x40, URZ ;  /* 0x0000004006057890 */ /* 0x001fc8000ff1e0ff */
[----:B------:R-:W-:-:S12]  /*01c0*/  UIADD3.X UR6, UPT, UPT, URZ, UR7, URZ, UP0, !UPT ;  /* 0x00000007ff067290 */ /* 0x000fd800087fe4ff */
.L_x_14:
[----:B------:R-:W0:Y:S01]  /*01d0*/  LDC.64 R8, c[0x0][0x398] ;  /* 0x0000e600ff087b82 */ /* 0x000e220000000a00 */
[----:B------:R-:W-:Y:S01]  /*01e0*/  IMAD.MOV.U32 R4, RZ, RZ, RZ ;  /* 0x000000ffff047224 */ /* 0x000fe200078e00ff */
[----:B0-----:R-:W-:Y:S01]  /*01f0*/  ISETP.GE.U32.AND P1, PT, R9, 0x10, PT ;  /* 0x000000100900780c */ /* 0x001fe20003f26070 */
[-C--:B------:R-:W-:Y:S02]  /*0200*/  IMAD R25, R2, R9.reuse, UR4 ;  /* 0x0000000402197e24 */ /* 0x080fe4000f8e0209 */
[-C--:B------:R-:W-:Y:S01]  /*0210*/  IMAD R26, R3, R9.reuse, UR4 ;  /* 0x00000004031a7e24 */ /* 0x080fe2000f8e0209 */
[----:B------:R-:W-:Y:S01]  /*0220*/  UIADD3 UR4, UPT, UPT, UR4, 0x1, URZ ;  /* 0x0000000104047890 */ /* 0x000fe2000fffe0ff */
[----:B------:R-:W-:Y:S02]  /*0230*/  IMAD R25, R25, R8, R5 ;  /* 0x0000000819197224 */ /* 0x000fe400078e0205 */
[----:B------:R-:W-:-:S03]  /*0240*/  IMAD R26, R26, R9, RZ ;  /* 0x000000091a1a7224 */ /* 0x000fc600078e02ff */
[----:B------:R-:W-:-:S03]  /*0250*/  ISETP.NE.AND P0, PT, R9, UR4, PT ;  /* 0x0000000409007c0c */ /* 0x000fc6000bf05270 */
[----:B------:R-:W-:Y:S10]  /*0260*/  @!P1 BRA `(.L_x_9) ;  /* 0x0000000000f89947 */ /* 0x000ff40003800000 */
[----:B------:R-:W-:Y:S01]  /*0270*/  MOV R28, R26 ;  /* 0x0000001a001c7202 */ /* 0x000fe20000000f00 */
[----:B------:R-:W-:Y:S01]  /*0280*/  IMAD.MOV.U32 R4, RZ, RZ, R25 ;  /* 0x000000ffff047224 */ /* 0x000fe200078e0019 */
[----:B------:R-:W-:-:S07]  /*0290*/  MOV R27, R24 ;  /* 0x00000018001b7202 */ /* 0x000fce0000000f00 */
.L_x_10:
[----:B------:R-:W0:Y:S01]  /*02a0*/  LDC.64 R8, c[0x0][0x380] ;  /* 0x0000e000ff087b82 */ /* 0x000e220000000a00 */
[----:B------:R-:W-:Y:S01]  /*02b0*/  MOV R11, UR6 ;  /* 0x00000006000b7c02 */ /* 0x000fe20008000f00 */
[----:B------:R-:W-:-:S04]  /*02c0*/  IMAD.U32 R10, RZ, RZ, UR5 ;  /* 0x00000005ff0a7e24 */ /* 0x000fc8000f8e00ff */
[----:B------:R-:W-:-:S05]  /*02d0*/  IMAD.WIDE R10, R28, 0x8, R10 ;  /* 0x000000081c0a7825 */ /* 0x000fca00078e020a */
[----:B------:R-:W2:Y:S04]  /*02e0*/  LDG.E.64 R14, desc[UR8][R10.64+-0x40] ;  /* 0xffffc0080a0e7981 */ /* 0x000ea8000c1e1b00 */
[----:B------:R-:W3:Y:S01]  /*02f0*/  LDG.E.64 R20, desc[UR8][R10.64+-0x38] ;  /* 0xffffc8080a147981 */ /* 0x000ee2000c1e1b00 */
[----:B0-----:R-:W-:-:S05]  /*0300*/  IMAD.WIDE R8, R4, 0x8, R8 ;  /* 0x0000000804087825 */ /* 0x001fca00078e0208 */
[----:B------:R-:W2:Y:S04]  /*0310*/  LDG.E.64 R16, desc[UR8][R8.64] ;  /* 0x0000000808107981 */ /* 0x000ea8000c1e1b00 */
[----:B------:R-:W3:Y:S01]  /*0320*/  LDG.E.64 R12, desc[UR8][R8.64+0x8] ;  /* 0x00000808080c7981 */ /* 0x000ee2000c1e1b00 */
[----:B--2---:R-:W-:-:S03]  /*0330*/  DFMA R14, R16, R14, R18 ;  /* 0x0000000e100e722b */ /* 0x004fc60000000012 */
[----:B------:R-:W2:Y:S04]  /*0340*/  LDG.E.64 R16, desc[UR8][R8.64+0x10] ;  /* 0x0000100808107981 */ /* 0x000ea8000c1e1b00 */
[----:B------:R-:W4:Y:S01]  /*0350*/  LDG.E.64 R18, desc[UR8][R10.64+-0x28] ;  /* 0xffffd8080a127981 */ /* 0x000f22000c1e1b00 */
[----:B---3--:R-:W-:-:S03]  /*0360*/  DFMA R20, R12, R20, R14 ;  /* 0x000000140c14722b */ /* 0x008fc6000000000e */
[----:B------:R-:W2:Y:S04]  /*0370*/  LDG.E.64 R14, desc[UR8][R10.64+-0x30] ;  /* 0xffffd0080a0e7981 */ /* 0x000ea8000c1e1b00 */
[----:B------:R-:W4:Y:S01]  /*0380*/  LDG.E.64 R12, desc[UR8][R8.64+0x18] ;  /* 0x00001808080c7981 */ /* 0x000f22000c1e1b00 */
[----:B--2---:R-:W-:-:S03]  /*0390*/  DFMA R14, R16, R14, R20 ;  /* 0x0000000e100e722b */ /* 0x004fc60000000014 */
[----:B------:R-:W2:Y:S04]  /*03a0*/  LDG.E.64 R16, desc[UR8][R8.64+0x20] ;  /* 0x0000200808107981 */ /* 0x000ea8000c1e1b00 */
[----:B------:R-:W3:Y:S01]  /*03b0*/  LDG.E.64 R20, desc[UR8][R10.64+-0x18] ;  /* 0xffffe8080a147981 */ /* 0x000ee2000c1e1b00 */
[----:B----4-:R-:W-:-:S03]  /*03c0*/  DFMA R18, R12, R18, R14 ;  /* 0x000000120c12722b */ /* 0x010fc6000000000e */
        /* <DEDUP_REMOVED lines=16> */
[----:B------:R-:W2:Y:S01]  /*04d0*/  LDG.E.64 R16, desc[UR8][R10.64+0x10] ;  /* 0x000010080a107981 */ /* 0x000ea2000c1e1b00 */
[----:B---3--:R-:W-:-:S03]  /*04e0*/  DFMA R20, R12, R20, R14 ;  /* 0x000000140c14722b */ /* 0x008fc6000000000e */
[----:B------:R-:W3:Y:S04]  /*04f0*/  LDG.E.64 R14, desc[UR8][R8.64+0x58] ;  /* 0x00005808080e7981 */ /* 0x000ee8000c1e1b00 */
[----:B------:R-:W3:Y:S01]  /*0500*/  LDG.E.64 R12, desc[UR8][R10.64+0x18] ;  /* 0x000018080a0c7981 */ /* 0x000ee2000c1e1b00 */
[----:B--2---:R-:W-:-:S03]  /*0510*/  DFMA R16, R18, R16, R20 ;  /* 0x000000101210722b */ /* 0x004fc60000000014 */
[----:B------:R-:W2:Y:S04]  /*0520*/  LDG.E.64 R18, desc[UR8][R8.64+0x68] ;  /* 0x0000680808127981 */ /* 0x000ea8000c1e1b00 */
[----:B------:R-:W2:Y:S01]  /*0530*/  LDG.E.64 R20, desc[UR8][R10.64+0x28] ;  /* 0x000028080a147981 */ /* 0x000ea2000c1e1b00 */
[----:B---3--:R-:W-:-:S03]  /*0540*/  DFMA R12, R14, R12, R16 ;  /* 0x0000000c0e0c722b */ /* 0x008fc60000000010 */
[----:B------:R-:W3:Y:S04]  /*0550*/  LDG.E.64 R14, desc[UR8][R8.64+0x60] ;  /* 0x00006008080e7981 */ /* 0x000ee8000c1e1b00 */
[----:B------:R-:W3:Y:S02]  /*0560*/  LDG.E.64 R16, desc[UR8][R10.64+0x20] ;  /* 0x000020080a107981 */ /* 0x000ee4000c1e1b00 */
[----:B---3--:R-:W-:Y:S02]  /*0570*/  DFMA R12, R14, R16, R12 ;  /* 0x000000100e0c722b */ /* 0x008fe4000000000c */
[----:B------:R-:W3:Y:S04]  /*0580*/  LDG.E.64 R14, desc[UR8][R8.64+0x70] ;  /* 0x00007008080e7981 */ /* 0x000ee8000c1e1b00 */
[----:B------:R-:W4:Y:S02]  /*0590*/  LDG.E.64 R16, desc[UR8][R8.64+0x78] ;  /* 0x0000780808107981 */ /* 0x000f24000c1e1b00 */
[----:B--2---:R-:W-:-:S02]  /*05a0*/  DFMA R18, R18, R20, R12 ;  /* 0x000000141212722b */ /* 0x004fc4000000000c */
[----:B------:R-:W3:Y:S04]  /*05b0*/  LDG.E.64 R12, desc[UR8][R10.64+0x30] ;  /* 0x000030080a0c7981 */ /* 0x000ee8000c1e1b00 */
[----:B------:R-:W4:Y:S01]  /*05c0*/  LDG.E.64 R20, desc[UR8][R10.64+0x38] ;  /* 0x000038080a147981 */ /* 0x000f22000c1e1b00 */
[----:B------:R-:W-:-:S05]  /*05d0*/  VIADD R27, R27, 0x10 ;  /* 0x000000101b1b7836 */ /* 0x000fca0000000000 */
[----:B------:R-:W-:Y:S01]  /*05e0*/  ISETP.NE.AND P1, PT, R27, RZ, PT ;  /* 0x000000ff1b00720c */ /* 0x000fe20003f25270 */
[----:B------:R-:W-:Y:S01]  /*05f0*/  VIADD R28, R28, 0x10 ;  /* 0x000000101c1c7836 */ /* 0x000fe20000000000 */
[----:B------:R-:W-:Y:S01]  /*0600*/  IADD3 R4, PT, PT, R4, 0x10, RZ ;  /* 0x0000001004047810 */ /* 0x000fe20007ffe0ff */
[----:B---3--:R-:W-:-:S08]  /*0610*/  DFMA R18, R14, R12, R18 ;  /* 0x0000000c0e12722b */ /* 0x008fd00000000012 */
[----:B----4-:R-:W-:Y:S02]  /*0620*/  DFMA R18, R16, R20, R18 ;  /* 0x000000141012722b */ /* 0x010fe40000000012 */
[----:B------:R-:W-:Y:S09]  /*0630*/  @P1 BRA `(.L_x_10) ;  /* 0xfffffffc00181947 */ /* 0x000ff2000383ffff */
[----:B------:R-:W-:-:S07]  /*0640*/  MOV R4, R7 ;  /* 0x0000000700047202 */ /* 0x000fce0000000f00 */
.L_x_9:
[----:B------:R-:W-:-:S13]  /*0650*/  ISETP.NE.AND P1, PT, R6, RZ, PT ;  /* 0x000000ff0600720c */ /* 0x000fda0003f25270 */
[----:B------:R-:W-:Y:S05]  /*0660*/  @!P1 BRA `(.L_x_11) ;  /* 0x0000000400389947 */ /* 0x000fea0003800000 */
[----:B------:R-:W-:Y:S01]  /*0670*/  VIADD R8, R6, 0xffffffff ;  /* 0xffffffff06087836 */ /* 0x000fe20000000000 */
[----:B------:R-:W-:-:S04]  /*0680*/  ISETP.NE.AND P2, PT, R22, RZ, PT ;  /* 0x000000ff1600720c */ /* 0x000fc80003f45270 */
[----:B------:R-:W-:-:S13]  /*0690*/  ISETP.GE.U32.AND P1, PT, R8, 0x7, PT ;  /* 0x000000070800780c */ /* 0x000fda0003f26070 */
[----:B------:R-:W-:Y:S05]  /*06a0*/  @!P1 BRA `(.L_x_12) ;  /* 0x00000000007c9947 */ /* 0x000fea0003800000 */
[----:B------:R-:W0:Y:S01]  /*06b0*/  LDC.64 R10, c[0x0][0x380] ;  /* 0x0000e000ff0a7b82 */ /* 0x000e220000000a00 */
[----:B------:R-:W-:Y:S01]  /*06c0*/  IADD3 R13, PT, PT, R25, R4, RZ ;  /* 0x00000004190d7210 */ /* 0x000fe20007ffe0ff */
[----:B------:R-:W-:-:S06]  /*06d0*/  IMAD.IADD R15, R26, 0x1, R4 ;  /* 0x000000011a0f7824 */ /* 0x000fcc00078e0204 */
[----:B------:R-:W1:Y:S01]  /*06e0*/  LDC.64 R8, c[0x0][0x388] ;  /* 0x0000e200ff087b82 */ /* 0x000e620000000a00 */
[----:B0-----:R-:W-:-:S05]  /*06f0*/  IMAD.WIDE R10, R13, 0x8, R10 ;  /* 0x000000080d0a7825 */ /* 0x001fca00078e020a */
[----:B------:R-:W2:Y:S01]  /*0700*/  LDG.E.64 R12, desc[UR8][R10.64] ;  /* 0x000000080a0c7981 */ /* 0x000ea2000c1e1b00 */
[----:B-1----:R-:W-:-:S03]  /*0710*/  IMAD.WIDE R8, R15, 0x8, R8 ;  /* 0x000000080f087825 */ /* 0x002fc600078e0208 */
[----:B------:R-:W3:Y:S04]  /*0720*/  LDG.E.64 R28, desc[UR8][R10.64+0x38] ;  /* 0x000038080a1c7981 */ /* 0x000ee8000c1e1b00 */
[----:B------:R-:W2:Y:S04]  /*0730*/  LDG.E.64 R16, desc[UR8][R8.64] ;  /* 0x0000000808107981 */ /* 0x000ea8000c1e1b00 */
[----:B------:R-:W4:Y:S04]  /*0740*/  LDG.E.64 R14, desc[UR8][R10.64+0x8] ;  /* 0x000008080a0e7981 */ /* 0x000f28000c1e1b00 */
[----:B------:R-:W4:Y:S01]  /*0750*/  LDG.E.64 R20, desc[UR8][R8.64+0x8] ;  /* 0x0000080808147981 */ /* 0x000f22000c1e1b00 */
[----:B--2---:R-:W-:-:S03]  /*0760*/  DFMA R16, R12, R16, R18 ;  /* 0x000000100c10722b */ /* 0x004fc60000000012 */
[----:B------:R-:W2:Y:S04]  /*0770*/  LDG.E.64 R12, desc[UR8][R10.64+0x10] ;  /* 0x000010080a0c7981 */ /* 0x000ea8000c1e1b00 */
[----:B------:R-:W2:Y:S01]  /*0780*/  LDG.E.64 R18, desc[UR8][R8.64+0x10] ;  /* 0x0000100808127981 */ /* 0x000ea2000c1e1b00 */
[----:B----4-:R-:W-:-:S03]  /*0790*/  DFMA R20, R14, R20, R16 ;  /* 0x000000140e14722b */ /* 0x010fc60000000010 */
        /* <DEDUP_REMOVED lines=10> */
[----:B------:R-:W2:Y:S04]  /*0840*/  LDG.E.64 R12, desc[UR8][R8.64+0x30] ;  /* 0x00003008080c7981 */ /* 0x000ea8000c1e1b00 */
[----:B------:R-:W3:Y:S01]  /*0850*/  LDG.E.64 R8, desc[UR8][R8.64+0x38] ;  /* 0x0000380808087981 */ /* 0x000ee2000c1e1b00 */
[----:B----4-:R-:W-:Y:S01]  /*0860*/  DFMA R16, R18, R16, R20 ;  /* 0x000000101210722b */ /* 0x010fe20000000014 */
[----:B------:R-:W-:-:S07]  /*0870*/  IADD3 R4, PT, PT, R4, 0x8, RZ ;  /* 0x0000000804047810 */ /* 0x000fce0007ffe0ff */
[----:B--2---:R-:W-:-:S08]  /*0880*/  DFMA R12, R14, R12, R16 ;  /* 0x0000000c0e0c722b */ /* 0x004fd00000000010 */
[----:B---3--:R-:W-:-:S11]  /*0890*/  DFMA R18, R28, R8, R12 ;  /* 0x000000081c12722b */ /* 0x008fd6000000000c */
.L_x_12:
[----:B------:R-:W-:Y:S05]  /*08a0*/  @!P2 BRA `(.L_x_11) ;  /* 0x0000000000a8a947 */ /* 0x000fea0003800000 */
[----:B------:R-:W-:Y:S01]  /*08b0*/  VIADD R8, R22, 0xffffffff ;  /* 0xffffffff16087836 */ /* 0x000fe20000000000 */
[----:B------:R-:W-:-:S04]  /*08c0*/  ISETP.NE.AND P2, PT, R23, RZ, PT ;  /* 0x000000ff1700720c */ /* 0x000fc80003f45270 */
[----:B------:R-:W-:-:S13]  /*08d0*/  ISETP.GE.U32.AND P1, PT, R8, 0x3, PT ;  /* 0x000000030800780c */ /* 0x000fda0003f26070 */
[----:B------:R-:W-:Y:S05]  /*08e0*/  @!P1 BRA `(.L_x_13) ;  /* 0x00000000004c9947 */ /* 0x000fea0003800000 */
[----:B------:R-:W0:Y:S01]  /*08f0*/  LDC.64 R14, c[0x0][0x380] ;  /* 0x0000e000ff0e7b82 */ /* 0x000e220000000a00 */
[-C--:B------:R-:W-:Y:S02]  /*0900*/  IADD3 R9, PT, PT, R25, R4.reuse, RZ ;  /* 0x0000000419097210 */ /* 0x080fe40007ffe0ff */
[----:B------:R-:W-:-:S05]  /*0910*/  IADD3 R11, PT, PT, R26, R4, RZ ;  /* 0x000000041a0b7210 */ /* 0x000fca0007ffe0ff */
[----:B------:R-:W1:Y:S01]  /*0920*/  LDC.64 R12, c[0x0][0x388] ;  /* 0x0000e200ff0c7b82 */ /* 0x000e620000000a00 */
[----:B0-----:R-:W-:-:S05]  /*0930*/  IMAD.WIDE R14, R9, 0x8, R14 ;  /* 0x00000008090e7825 */ /* 0x001fca00078e020e */
[----:B------:R-:W2:Y:S01]  /*0940*/  LDG.E.64 R16, desc[UR8][R14.64] ;  /* 0x000000080e107981 */ /* 0x000ea2000c1e1b00 */
[----:B-1----:R-:W-:-:S03]  /*0950*/  IMAD.WIDE R12, R11, 0x8, R12 ;  /* 0x000000080b0c7825 */ /* 0x002fc600078e020c */
[----:B------:R-:W3:Y:S04]  /*0960*/  LDG.E.64 R8, desc[UR8][R14.64+0x8] ;  /* 0x000008080e087981 */ /* 0x000ee8000c1e1b00 */
[----:B------:R-:W2:Y:S04]  /*0970*/  LDG.E.64 R20, desc[UR8][R12.64] ;  /* 0x000000080c147981 */ /* 0x000ea8000c1e1b00 */
[----:B------:R-:W3:Y:S04]  /*0980*/  LDG.E.64 R10, desc[UR8][R12.64+0x8] ;  /* 0x000008080c0a7981 */ /* 0x000ee8000c1e1b00 */
[----:B------:R-:W4:Y:S01]  /*0990*/  LDG.E.64 R28, desc[UR8][R14.64+0x18] ;  /* 0x000018080e1c7981 */ /* 0x000f22000c1e1b00 */
[----:B--2---:R-:W-:-:S03]  /*09a0*/  DFMA R20, R16, R20, R18 ;  /* 0x000000141014722b */ /* 0x004fc60000000012 */
[----:B------:R-:W2:Y:S04]  /*09b0*/  LDG.E.64 R18, desc[UR8][R14.64+0x10] ;  /* 0x000010080e127981 */ /* 0x000ea8000c1e1b00 */
[----:B------:R-:W2:Y:S04]  /*09c0*/  LDG.E.64 R16, desc[UR8][R12.64+0x10] ;  /* 0x000010080c107981 */ /* 0x000ea8000c1e1b00 */
[----:B------:R-:W4:Y:S01]  /*09d0*/  LDG.E.64 R12, desc[UR8][R12.64+0x18] ;  /* 0x000018080c0c7981 */ /* 0x000f22000c1e1b00 */
[----:B---3--:R-:W-:Y:S01]  /*09e0*/  DFMA R8, R8, R10, R20 ;  /* 0x0000000a0808722b */ /* 0x008fe20000000014 */
[----:B------:R-:W-:-:S07]  /*09f0*/  VIADD R4, R4, 0x4 ;  /* 0x0000000404047836 */ /* 0x000fce0000000000 */
[----:B--2---:R-:W-:-:S08]  /*0a00*/  DFMA R18, R18, R16, R8 ;  /* 0x000000101212722b */ /* 0x004fd00000000008 */
[----:B----4-:R-:W-:-:S11]  /*0a10*/  DFMA R18, R28, R12, R18 ;  /* 0x0000000c1c12722b */ /* 0x010fd60000000012 */
.L_x_13:
[----:B------:R-:W-:Y:S05]  /*0a20*/  @!P2 BRA `(.L_x_11) ;  /* 0x000000000048a947 */ /* 0x000fea0003800000 */
[----:B------:R-:W0:Y:S01]  /*0a30*/  LDC.64 R10, c[0x0][0x380] ;  /* 0x0000e000ff0a7b82 */ /* 0x000e220000000a00 */
[-C--:B------:R-:W-:Y:S02]  /*0a40*/  IADD3 R25, PT, PT, R25, R4.reuse, RZ ;  /* 0x0000000419197210 */ /* 0x080fe40007ffe0ff */
[----:B------:R-:W-:-:S05]  /*0a50*/  IADD3 R15, PT, PT, R26, R4, RZ ;  /* 0x000000041a0f7210 */ /* 0x000fca0007ffe0ff */
[----:B------:R-:W1:Y:S01]  /*0a60*/  LDC.64 R8, c[0x0][0x388] ;  /* 0x0000e200ff087b82 */ /* 0x000e620000000a00 */
[----:B0-----:R-:W-:-:S04]  /*0a70*/  IMAD.WIDE R10, R25, 0x8, R10 ;  /* 0x00000008190a7825 */ /* 0x001fc800078e020a */
[----:B-1----:R-:W-:Y:S02]  /*0a80*/  IMAD.WIDE R14, R15, 0x8, R8 ;  /* 0x000000080f0e7825 */ /* 0x002fe400078e0208 */
[----:B------:R-:W2:Y:S04]  /*0a90*/  LDG.E.64 R8, desc[UR8][R10.64] ;  /* 0x000000080a087981 */ /* 0x000ea8000c1e1b00 */
[----:B------:R-:W2:Y:S01]  /*0aa0*/  LDG.E.64 R12, desc[UR8][R14.64] ;  /* 0x000000080e0c7981 */ /* 0x000ea2000c1e1b00 */
[----:B------:R-:W-:Y:S01]  /*0ab0*/  ISETP.NE.AND P1, PT, R23, 0x1, PT ;  /* 0x000000011700780c */ /* 0x000fe20003f25270 */
[----:B--2---:R-:W-:-:S12]  /*0ac0*/  DFMA R18, R8, R12, R18 ;  /* 0x0000000c0812722b */ /* 0x004fd80000000012 */
[----:B------:R-:W-:Y:S05]  /*0ad0*/  @!P1 BRA `(.L_x_11) ;  /* 0x00000000001c9947 */ /* 0x000fea0003800000 */
[----:B------:R-:W-:Y:S01]  /*0ae0*/  ISETP.NE.AND P1, PT, R23, 0x2, PT ;  /* 0x000000021700780c */ /* 0x000fe20003f25270 */
[----:B------:R-:W2:Y:S04]  /*0af0*/  LDG.E.64 R8, desc[UR8][R10.64+0x8] ;  /* 0x000008080a087981 */ /* 0x000ea8000c1e1b00 */
[----:B------:R-:W2:Y:S08]  /*0b00*/  LDG.E.64 R12, desc[UR8][R14.64+0x8] ;  /* 0x000008080e0c7981 */ /* 0x000eb0000c1e1b00 */
[----:B------:R-:W3:Y:S04]  /*0b10*/  @P1 LDG.E.64 R16, desc[UR8][R10.64+0x10] ;  /* 0x000010080a101981 */ /* 0x000ee8000c1e1b00 */
[----:B------:R-:W3:Y:S01]  /*0b20*/  @P1 LDG.E.64 R20, desc[UR8][R14.64+0x10] ;  /* 0x000010080e141981 */ /* 0x000ee2000c1e1b00 */
[----:B--2---:R-:W-:-:S08]  /*0b30*/  DFMA R18, R8, R12, R18 ;  /* 0x0000000c0812722b */ /* 0x004fd00000000012 */
[----:B---3--:R-:W-:-:S11]  /*0b40*/  @P1 DFMA R18, R16, R20, R18 ;  /* 0x000000141012122b */ /* 0x008fd60000000012 */
.L_x_11:
[----:B------:R-:W-:Y:S05]  /*0b50*/  @P0 BRA `(.L_x_14) ;  /* 0xfffffff4009c0947 */ /* 0x000fea000383ffff */
.L_x_8:
[----:B------:R-:W0:Y:S01]  /*0b60*/  LDCU UR4, c[0x0][0x3a0] ;  /* 0x00007400ff0477ac */ /* 0x000e220008000800 */
[----:B------:R-:W1:Y:S01]  /*0b70*/  LDC.64 R4, c[0x0][0x390] ;  /* 0x0000e400ff047b82 */ /* 0x000e620000000a00 */
[----:B0-----:R-:W-:-:S04]  /*0b80*/  IMAD R3, R3, UR4, R2 ;  /* 0x0000000403037c24 */ /* 0x001fc8000f8e0202 */
[----:B------:R-:W-:-:S04]  /*0b90*/  IMAD R3, R3, UR4, R0 ;  /* 0x0000000403037c24 */ /* 0x000fc8000f8e0200 */
[----:B-1----:R-:W-:-:S05]  /*0ba0*/  IMAD.WIDE R2, R3, 0x8, R4 ;  /* 0x0000000803027825 */ /* 0x002fca00078e0204 */
[----:B------:R-:W-:Y:S01]  /*0bb0*/  STG.E.64 desc[UR8][R2.64], R18 ;  /* 0x0000001202007986 */ /* 0x000fe2000c101b08 */
[----:B------:R-:W-:Y:S05]  /*0bc0*/  EXIT ;  /* 0x000000000000794d */ /* 0x000fea0003800000 */
.L_x_15:
        /* <DEDUP_REMOVED lines=11> */
.L_x_18:


//--------------------- .nv.shared.reserved.0     --------------------------
	.section	.nv.shared.reserved.0,"aw",@nobits
	.weak		__nv_reservedSMEM_offset_0_alias
	.size		__nv_reservedSMEM_offset_0_alias, 0, 64
	.other		__nv_reservedSMEM_offset_0_alias,@"STO_CUDA_RESERVED_SHARED STV_DEFAULT"
__nv_reservedSMEM_offset_0_alias:
	.zero		0
	.zero		64


//--------------------- .nv.constant0.output      --------------------------
	.section	.nv.constant0.output,"a",@progbits
	.sectionflags	@""
	.align	4
.nv.constant0.output:
	.zero		924


//--------------------- .nv.constant0.relu        --------------------------
	.section	.nv.constant0.relu,"a",@progbits
	.sectionflags	@""
	.align	4
.nv.constant0.relu:
	.zero		916


//--------------------- .nv.constant0.convolute   --------------------------
	.section	.nv.constant0.convolute,"a",@progbits
	.sectionflags	@""
	.align	4
.nv.constant0.convolute:
	.zero		932


//--------------------- SYMBOLS --------------------------

	.type		.nv.reservedSmem.offset0,@object
	.size		.nv.reservedSmem.offset0,0x4
